//
// Generated by NVIDIA NVVM Compiler
//
// Compiler Build ID: CL-36424714
// Cuda compilation tools, release 13.0, V13.0.88
// Based on NVVM 20.0.0
//

.version 9.0
.target sm_100
.address_size 64

	// .globl	_Z10maxpoolingPfPKfii

.visible .entry _Z10maxpoolingPfPKfii(
	.param .u64 .ptr .align 1 _Z10maxpoolingPfPKfii_param_0,
	.param .u64 .ptr .align 1 _Z10maxpoolingPfPKfii_param_1,
	.param .u32 _Z10maxpoolingPfPKfii_param_2,
	.param .u32 _Z10maxpoolingPfPKfii_param_3
)
{
	.reg .pred 	%p<29>;
	.reg .b32 	%r<49>;
	.reg .b32 	%f<57>;
	.reg .b64 	%rd<34>;

	ld.param.u64 	%rd5, [_Z10maxpoolingPfPKfii_param_0];
	ld.param.u64 	%rd6, [_Z10maxpoolingPfPKfii_param_1];
	ld.param.u32 	%r18, [_Z10maxpoolingPfPKfii_param_2];
	ld.param.u32 	%r19, [_Z10maxpoolingPfPKfii_param_3];
	cvta.to.global.u64 	%rd1, %rd5;
	cvta.to.global.u64 	%rd2, %rd6;
	setp.lt.s32 	%p1, %r19, 1;
	@%p1 bra 	$L__BB0_9;
	mov.u32 	%r21, %tid.x;
	mov.u32 	%r22, %ctaid.x;
	mov.u32 	%r23, %ntid.x;
	mad.lo.s32 	%r24, %r23, %r22, %r21;
	shr.u32 	%r25, %r18, 31;
	add.s32 	%r26, %r18, %r25;
	shr.s32 	%r27, %r26, 1;
	div.s32 	%r28, %r24, %r27;
	mul.lo.s32 	%r29, %r18, %r28;
	shl.b32 	%r30, %r29, 1;
	mul.lo.s32 	%r31, %r28, %r27;
	sub.s32 	%r32, %r24, %r31;
	shl.b32 	%r33, %r32, 1;
	add.s32 	%r34, %r30, %r33;
	mul.lo.s32 	%r1, %r34, %r19;
	add.s32 	%r35, %r34, %r18;
	mul.lo.s32 	%r2, %r35, %r19;
	mul.lo.s32 	%r3, %r19, %r24;
	and.b32  	%r4, %r19, 3;
	setp.lt.u32 	%p2, %r19, 4;
	mov.b32 	%r48, 0;
	@%p2 bra 	$L__BB0_4;
	and.b32  	%r48, %r19, 2147483644;
	neg.s32 	%r46, %r48;
	mul.wide.u32 	%rd3, %r19, 4;
	add.s64 	%rd4, %rd1, 8;
	add.s64 	%rd8, %rd2, 8;
	mov.u32 	%r43, %r3;
	mov.u32 	%r44, %r2;
	mov.u32 	%r45, %r1;
$L__BB0_3:
	.pragma "nounroll";
	mul.wide.s32 	%rd7, %r45, 4;
	add.s64 	%rd9, %rd8, %rd7;
	mul.wide.s32 	%rd10, %r44, 4;
	add.s64 	%rd11, %rd8, %rd10;
	mul.wide.s32 	%rd12, %r43, 4;
	add.s64 	%rd13, %rd4, %rd12;
	ld.global.f32 	%f1, [%rd9+-8];
	max.f32 	%f2, %f1, 0f00000000;
	add.s64 	%rd14, %rd9, %rd3;
	ld.global.f32 	%f3, [%rd14+-8];
	setp.lt.f32 	%p3, %f2, %f3;
	selp.f32 	%f4, %f3, %f2, %p3;
	ld.global.f32 	%f5, [%rd11+-8];
	setp.lt.f32 	%p4, %f4, %f5;
	selp.f32 	%f6, %f5, %f4, %p4;
	add.s64 	%rd15, %rd11, %rd3;
	ld.global.f32 	%f7, [%rd15+-8];
	setp.lt.f32 	%p5, %f6, %f7;
	selp.f32 	%f8, %f7, %f6, %p5;
	st.global.f32 	[%rd13+-8], %f8;
	ld.global.f32 	%f9, [%rd9+-4];
	max.f32 	%f10, %f9, 0f00000000;
	ld.global.f32 	%f11, [%rd14+-4];
	setp.lt.f32 	%p6, %f10, %f11;
	selp.f32 	%f12, %f11, %f10, %p6;
	ld.global.f32 	%f13, [%rd11+-4];
	setp.lt.f32 	%p7, %f12, %f13;
	selp.f32 	%f14, %f13, %f12, %p7;
	ld.global.f32 	%f15, [%rd15+-4];
	setp.lt.f32 	%p8, %f14, %f15;
	selp.f32 	%f16, %f15, %f14, %p8;
	st.global.f32 	[%rd13+-4], %f16;
	ld.global.f32 	%f17, [%rd9];
	max.f32 	%f18, %f17, 0f00000000;
	ld.global.f32 	%f19, [%rd14];
	setp.lt.f32 	%p9, %f18, %f19;
	selp.f32 	%f20, %f19, %f18, %p9;
	ld.global.f32 	%f21, [%rd11];
	setp.lt.f32 	%p10, %f20, %f21;
	selp.f32 	%f22, %f21, %f20, %p10;
	ld.global.f32 	%f23, [%rd15];
	setp.lt.f32 	%p11, %f22, %f23;
	selp.f32 	%f24, %f23, %f22, %p11;
	st.global.f32 	[%rd13], %f24;
	ld.global.f32 	%f25, [%rd9+4];
	max.f32 	%f26, %f25, 0f00000000;
	ld.global.f32 	%f27, [%rd14+4];
	setp.lt.f32 	%p12, %f26, %f27;
	selp.f32 	%f28, %f27, %f26, %p12;
	ld.global.f32 	%f29, [%rd11+4];
	setp.lt.f32 	%p13, %f28, %f29;
	selp.f32 	%f30, %f29, %f28, %p13;
	ld.global.f32 	%f31, [%rd15+4];
	setp.lt.f32 	%p14, %f30, %f31;
	selp.f32 	%f32, %f31, %f30, %p14;
	st.global.f32 	[%rd13+4], %f32;
	add.s32 	%r46, %r46, 4;
	add.s32 	%r45, %r45, 4;
	add.s32 	%r44, %r44, 4;
	add.s32 	%r43, %r43, 4;
	setp.ne.s32 	%p15, %r46, 0;
	@%p15 bra 	$L__BB0_3;
$L__BB0_4:
	setp.eq.s32 	%p16, %r4, 0;
	@%p16 bra 	$L__BB0_9;
	setp.eq.s32 	%p17, %r4, 1;
	@%p17 bra 	$L__BB0_7;
	add.s32 	%r36, %r48, %r1;
	mul.wide.s32 	%rd16, %r36, 4;
	add.s64 	%rd17, %rd2, %rd16;
	ld.global.f32 	%f33, [%rd17];
	max.f32 	%f34, %f33, 0f00000000;
	mul.wide.u32 	%rd18, %r19, 4;
	add.s64 	%rd19, %rd17, %rd18;
	ld.global.f32 	%f35, [%rd19];
	setp.lt.f32 	%p18, %f34, %f35;
	selp.f32 	%f36, %f35, %f34, %p18;
	add.s32 	%r37, %r48, %r2;
	mul.wide.s32 	%rd20, %r37, 4;
	add.s64 	%rd21, %rd2, %rd20;
	ld.global.f32 	%f37, [%rd21];
	setp.lt.f32 	%p19, %f36, %f37;
	selp.f32 	%f38, %f37, %f36, %p19;
	add.s64 	%rd22, %rd21, %rd18;
	ld.global.f32 	%f39, [%rd22];
	setp.lt.f32 	%p20, %f38, %f39;
	selp.f32 	%f40, %f39, %f38, %p20;
	add.s32 	%r38, %r48, %r3;
	mul.wide.s32 	%rd23, %r38, 4;
	add.s64 	%rd24, %rd1, %rd23;
	st.global.f32 	[%rd24], %f40;
	ld.global.f32 	%f41, [%rd17+4];
	max.f32 	%f42, %f41, 0f00000000;
	ld.global.f32 	%f43, [%rd19+4];
	setp.lt.f32 	%p21, %f42, %f43;
	selp.f32 	%f44, %f43, %f42, %p21;
	ld.global.f32 	%f45, [%rd21+4];
	setp.lt.f32 	%p22, %f44, %f45;
	selp.f32 	%f46, %f45, %f44, %p22;
	ld.global.f32 	%f47, [%rd22+4];
	setp.lt.f32 	%p23, %f46, %f47;
	selp.f32 	%f48, %f47, %f46, %p23;
	st.global.f32 	[%rd24+4], %f48;
	add.s32 	%r48, %r48, 2;
$L__BB0_7:
	and.b32  	%r39, %r19, 1;
	setp.eq.b32 	%p24, %r39, 1;
	not.pred 	%p25, %p24;
	@%p25 bra 	$L__BB0_9;
	add.s32 	%r40, %r48, %r1;
	mul.wide.s32 	%rd25, %r40, 4;
	add.s64 	%rd26, %rd2, %rd25;
	ld.global.f32 	%f49, [%rd26];
	max.f32 	%f50, %f49, 0f00000000;
	mul.wide.u32 	%rd27, %r19, 4;
	add.s64 	%rd28, %rd26, %rd27;
	ld.global.f32 	%f51, [%rd28];
	setp.lt.f32 	%p26, %f50, %f51;
	selp.f32 	%f52, %f51, %f50, %p26;
	add.s32 	%r41, %r48, %r2;
	mul.wide.s32 	%rd29, %r41, 4;
	add.s64 	%rd30, %rd2, %rd29;
	ld.global.f32 	%f53, [%rd30];
	setp.lt.f32 	%p27, %f52, %f53;
	selp.f32 	%f54, %f53, %f52, %p27;
	add.s64 	%rd31, %rd30, %rd27;
	ld.global.f32 	%f55, [%rd31];
	setp.lt.f32 	%p28, %f54, %f55;
	selp.f32 	%f56, %f55, %f54, %p28;
	add.s32 	%r42, %r48, %r3;
	mul.wide.s32 	%rd32, %r42, 4;
	add.s64 	%rd33, %rd1, %rd32;
	st.global.f32 	[%rd33], %f56;
$L__BB0_9:
	ret;

}
	// .globl	_Z13padding_imagePfPKfii
.visible .entry _Z13padding_imagePfPKfii(
	.param .u64 .ptr .align 1 _Z13padding_imagePfPKfii_param_0,
	.param .u64 .ptr .align 1 _Z13padding_imagePfPKfii_param_1,
	.param .u32 _Z13padding_imagePfPKfii_param_2,
	.param .u32 _Z13padding_imagePfPKfii_param_3
)
{
	.reg .pred 	%p<21>;
	.reg .b32 	%r<77>;
	.reg .b32 	%f<10>;
	.reg .b64 	%rd<31>;

	ld.param.u64 	%rd6, [_Z13padding_imagePfPKfii_param_0];
	ld.param.u64 	%rd7, [_Z13padding_imagePfPKfii_param_1];
	ld.param.u32 	%r35, [_Z13padding_imagePfPKfii_param_2];
	ld.param.u32 	%r36, [_Z13padding_imagePfPKfii_param_3];
	cvta.to.global.u64 	%rd1, %rd7;
	cvta.to.global.u64 	%rd2, %rd6;
	mov.u32 	%r37, %ntid.x;
	mov.u32 	%r38, %ctaid.x;
	mov.u32 	%r39, %tid.x;
	mad.lo.s32 	%r1, %r37, %r38, %r39;
	rem.s32 	%r2, %r1, %r35;
	mul.lo.s32 	%r40, %r36, 9;
	add.s32 	%r3, %r40, 1;
	mad.lo.s32 	%r4, %r1, %r40, %r1;
	setp.lt.s32 	%p6, %r36, 1;
	@%p6 bra 	$L__BB1_24;
	div.s32 	%r41, %r1, %r35;
	add.s32 	%r42, %r41, -1;
	setp.lt.s32 	%p7, %r41, 1;
	setp.eq.s32 	%p8, %r42, %r35;
	or.pred  	%p1, %p7, %p8;
	setp.lt.s32 	%p9, %r2, 1;
	add.s32 	%r43, %r2, -1;
	setp.eq.s32 	%p10, %r43, %r35;
	or.pred  	%p2, %p9, %p10;
	add.s32 	%r44, %r2, 1;
	setp.lt.s32 	%p11, %r2, -1;
	setp.eq.s32 	%p12, %r44, %r35;
	or.pred  	%p3, %p11, %p12;
	setp.lt.s32 	%p13, %r41, 0;
	setp.eq.s32 	%p14, %r41, %r35;
	or.pred  	%p4, %p13, %p14;
	add.s32 	%r45, %r41, 1;
	setp.lt.s32 	%p15, %r41, -1;
	setp.eq.s32 	%p16, %r45, %r35;
	or.pred  	%p5, %p15, %p16;
	neg.s32 	%r67, %r36;
	mul.lo.s32 	%r46, %r41, %r35;
	add.s32 	%r47, %r46, %r35;
	add.s32 	%r66, %r2, %r47;
	mul.lo.s32 	%r7, %r35, %r35;
	add.s32 	%r65, %r2, %r46;
	mad.lo.s32 	%r64, %r35, %r42, %r2;
	mov.u32 	%r68, %r4;
$L__BB1_2:
	mov.b32 	%r74, 0;
	@%p1 bra 	$L__BB1_9;
	add.s32 	%r50, %r64, -1;
	mul.wide.s32 	%rd8, %r50, 4;
	add.s64 	%rd3, %rd1, %rd8;
	mov.b32 	%r74, 0;
	@%p2 bra 	$L__BB1_5;
	ld.global.f32 	%f1, [%rd3];
	mul.wide.s32 	%rd9, %r68, 4;
	add.s64 	%rd10, %rd2, %rd9;
	st.global.f32 	[%rd10], %f1;
	mov.b32 	%r74, 1;
$L__BB1_5:
	setp.lt.s32 	%p17, %r2, 0;
	@%p17 bra 	$L__BB1_7;
	ld.global.f32 	%f2, [%rd3+4];
	add.s32 	%r52, %r68, %r74;
	mul.wide.s32 	%rd11, %r52, 4;
	add.s64 	%rd12, %rd2, %rd11;
	st.global.f32 	[%rd12], %f2;
	add.s32 	%r74, %r74, 1;
$L__BB1_7:
	@%p3 bra 	$L__BB1_9;
	ld.global.f32 	%f3, [%rd3+8];
	add.s32 	%r53, %r68, %r74;
	mul.wide.s32 	%rd13, %r53, 4;
	add.s64 	%rd14, %rd2, %rd13;
	st.global.f32 	[%rd14], %f3;
	add.s32 	%r74, %r74, 1;
$L__BB1_9:
	@%p4 bra 	$L__BB1_16;
	add.s32 	%r54, %r65, -1;
	mul.wide.s32 	%rd15, %r54, 4;
	add.s64 	%rd4, %rd1, %rd15;
	@%p2 bra 	$L__BB1_12;
	ld.global.f32 	%f4, [%rd4];
	add.s32 	%r55, %r74, %r68;
	mul.wide.s32 	%rd16, %r55, 4;
	add.s64 	%rd17, %rd2, %rd16;
	st.global.f32 	[%rd17], %f4;
	add.s32 	%r74, %r74, 1;
$L__BB1_12:
	setp.lt.s32 	%p18, %r2, 0;
	@%p18 bra 	$L__BB1_14;
	ld.global.f32 	%f5, [%rd4+4];
	add.s32 	%r56, %r68, %r74;
	mul.wide.s32 	%rd18, %r56, 4;
	add.s64 	%rd19, %rd2, %rd18;
	st.global.f32 	[%rd19], %f5;
	add.s32 	%r74, %r74, 1;
$L__BB1_14:
	@%p3 bra 	$L__BB1_16;
	ld.global.f32 	%f6, [%rd4+8];
	add.s32 	%r57, %r68, %r74;
	mul.wide.s32 	%rd20, %r57, 4;
	add.s64 	%rd21, %rd2, %rd20;
	st.global.f32 	[%rd21], %f6;
	add.s32 	%r74, %r74, 1;
$L__BB1_16:
	@%p5 bra 	$L__BB1_23;
	add.s32 	%r58, %r66, -1;
	mul.wide.s32 	%rd22, %r58, 4;
	add.s64 	%rd5, %rd1, %rd22;
	@%p2 bra 	$L__BB1_19;
	ld.global.f32 	%f7, [%rd5];
	add.s32 	%r59, %r74, %r68;
	mul.wide.s32 	%rd23, %r59, 4;
	add.s64 	%rd24, %rd2, %rd23;
	st.global.f32 	[%rd24], %f7;
	add.s32 	%r74, %r74, 1;
$L__BB1_19:
	setp.lt.s32 	%p19, %r2, 0;
	@%p19 bra 	$L__BB1_21;
	ld.global.f32 	%f8, [%rd5+4];
	add.s32 	%r60, %r68, %r74;
	mul.wide.s32 	%rd25, %r60, 4;
	add.s64 	%rd26, %rd2, %rd25;
	st.global.f32 	[%rd26], %f8;
	add.s32 	%r74, %r74, 1;
$L__BB1_21:
	@%p3 bra 	$L__BB1_23;
	ld.global.f32 	%f9, [%rd5+8];
	add.s32 	%r61, %r68, %r74;
	mul.wide.s32 	%rd27, %r61, 4;
	add.s64 	%rd28, %rd2, %rd27;
	st.global.f32 	[%rd28], %f9;
$L__BB1_23:
	add.s32 	%r68, %r68, 9;
	add.s32 	%r67, %r67, 1;
	setp.ne.s32 	%p20, %r67, 0;
	add.s32 	%r66, %r66, %r7;
	add.s32 	%r65, %r65, %r7;
	add.s32 	%r64, %r64, %r7;
	@%p20 bra 	$L__BB1_2;
$L__BB1_24:
	add.s32 	%r62, %r4, %r3;
	mul.wide.s32 	%rd29, %r62, 4;
	add.s64 	%rd30, %rd2, %rd29;
	mov.b32 	%r63, 1065353216;
	st.global.u32 	[%rd30+-4], %r63;
	ret;

}
	// .globl	_Z10padding_fcPfPKfii
.visible .entry _Z10padding_fcPfPKfii(
	.param .u64 .ptr .align 1 _Z10padding_fcPfPKfii_param_0,
	.param .u64 .ptr .align 1 _Z10padding_fcPfPKfii_param_1,
	.param .u32 _Z10padding_fcPfPKfii_param_2,
	.param .u32 _Z10padding_fcPfPKfii_param_3
)
{
	.reg .pred 	%p<7>;
	.reg .b32 	%r<27>;
	.reg .b32 	%f<6>;
	.reg .b64 	%rd<19>;

	ld.param.u64 	%rd3, [_Z10padding_fcPfPKfii_param_0];
	ld.param.u64 	%rd4, [_Z10padding_fcPfPKfii_param_1];
	ld.param.u32 	%r16, [_Z10padding_fcPfPKfii_param_2];
	ld.param.u32 	%r15, [_Z10padding_fcPfPKfii_param_3];
	cvta.to.global.u64 	%rd1, %rd4;
	cvta.to.global.u64 	%rd2, %rd3;
	mov.u32 	%r1, %tid.x;
	mul.lo.s32 	%r2, %r16, %r16;
	setp.eq.s32 	%p1, %r16, 0;
	@%p1 bra 	$L__BB2_6;
	mul.lo.s32 	%r3, %r2, %r1;
	max.u32 	%r4, %r2, 1;
	setp.lt.u32 	%p2, %r2, 4;
	mov.b32 	%r26, 0;
	@%p2 bra 	$L__BB2_4;
	and.b32  	%r26, %r4, -4;
	neg.s32 	%r25, %r26;
	shl.b32 	%r7, %r15, 2;
	mul.wide.s32 	%rd9, %r15, 4;
	mov.u32 	%r23, %r1;
	mov.u32 	%r24, %r3;
$L__BB2_3:
	mul.wide.s32 	%rd5, %r23, 4;
	add.s64 	%rd6, %rd1, %rd5;
	ld.global.f32 	%f1, [%rd6];
	mul.wide.u32 	%rd7, %r24, 4;
	add.s64 	%rd8, %rd2, %rd7;
	st.global.f32 	[%rd8], %f1;
	add.s64 	%rd10, %rd6, %rd9;
	ld.global.f32 	%f2, [%rd10];
	st.global.f32 	[%rd8+4], %f2;
	add.s64 	%rd11, %rd10, %rd9;
	ld.global.f32 	%f3, [%rd11];
	st.global.f32 	[%rd8+8], %f3;
	add.s64 	%rd12, %rd11, %rd9;
	ld.global.f32 	%f4, [%rd12];
	st.global.f32 	[%rd8+12], %f4;
	add.s32 	%r25, %r25, 4;
	add.s32 	%r24, %r24, 4;
	add.s32 	%r23, %r23, %r7;
	setp.ne.s32 	%p3, %r25, 0;
	@%p3 bra 	$L__BB2_3;
$L__BB2_4:
	and.b32  	%r18, %r4, 1;
	setp.eq.b32 	%p4, %r18, 1;
	not.pred 	%p5, %p4;
	@%p5 bra 	$L__BB2_6;
	mad.lo.s32 	%r19, %r26, %r15, %r1;
	mul.wide.s32 	%rd13, %r19, 4;
	add.s64 	%rd14, %rd1, %rd13;
	ld.global.f32 	%f5, [%rd14];
	add.s32 	%r20, %r26, %r3;
	mul.wide.u32 	%rd15, %r20, 4;
	add.s64 	%rd16, %rd2, %rd15;
	st.global.f32 	[%rd16], %f5;
$L__BB2_6:
	setp.ne.s32 	%p6, %r1, 0;
	@%p6 bra 	$L__BB2_8;
	mul.lo.s32 	%r21, %r2, %r15;
	mul.wide.s32 	%rd17, %r21, 4;
	add.s64 	%rd18, %rd2, %rd17;
	mov.b32 	%r22, 1065353216;
	st.global.u32 	[%rd18], %r22;
$L__BB2_8:
	ret;

}
	// .globl	_Z7paddingPfPKfii
.visible .entry _Z7paddingPfPKfii(
	.param .u64 .ptr .align 1 _Z7paddingPfPKfii_param_0,
	.param .u64 .ptr .align 1 _Z7paddingPfPKfii_param_1,
	.param .u32 _Z7paddingPfPKfii_param_2,
	.param .u32 _Z7paddingPfPKfii_param_3
)
{
	.reg .pred 	%p<30>;
	.reg .b32 	%r<77>;
	.reg .b32 	%f<19>;
	.reg .b64 	%rd<37>;

	ld.param.u64 	%rd7, [_Z7paddingPfPKfii_param_0];
	ld.param.u64 	%rd6, [_Z7paddingPfPKfii_param_1];
	ld.param.u32 	%r40, [_Z7paddingPfPKfii_param_2];
	ld.param.u32 	%r41, [_Z7paddingPfPKfii_param_3];
	cvta.to.global.u64 	%rd1, %rd7;
	mov.u32 	%r42, %ntid.x;
	mov.u32 	%r43, %ctaid.x;
	mov.u32 	%r44, %tid.x;
	mad.lo.s32 	%r1, %r42, %r43, %r44;
	rem.s32 	%r2, %r1, %r40;
	mul.lo.s32 	%r45, %r41, 9;
	add.s32 	%r3, %r45, 1;
	mad.lo.s32 	%r4, %r1, %r45, %r1;
	setp.lt.s32 	%p6, %r41, 1;
	@%p6 bra 	$L__BB3_24;
	cvta.to.global.u64 	%rd2, %rd6;
	div.s32 	%r46, %r1, %r40;
	add.s32 	%r47, %r2, -1;
	add.s32 	%r48, %r46, -1;
	setp.lt.s32 	%p7, %r46, 1;
	setp.eq.s32 	%p8, %r48, %r40;
	or.pred  	%p1, %p7, %p8;
	mul.lo.s32 	%r49, %r48, %r40;
	setp.lt.s32 	%p9, %r2, 1;
	setp.eq.s32 	%p10, %r47, %r40;
	or.pred  	%p2, %p9, %p10;
	add.s32 	%r50, %r47, %r49;
	mul.lo.s32 	%r66, %r50, %r41;
	add.s32 	%r51, %r2, %r49;
	mul.lo.s32 	%r67, %r51, %r41;
	add.s32 	%r52, %r2, 1;
	setp.lt.s32 	%p11, %r2, -1;
	setp.eq.s32 	%p12, %r52, %r40;
	or.pred  	%p3, %p11, %p12;
	add.s32 	%r53, %r50, 2;
	mul.lo.s32 	%r68, %r53, %r41;
	setp.lt.s32 	%p13, %r46, 0;
	setp.eq.s32 	%p14, %r46, %r40;
	or.pred  	%p4, %p13, %p14;
	add.s32 	%r54, %r50, %r40;
	mul.lo.s32 	%r69, %r54, %r41;
	add.s32 	%r70, %r69, %r41;
	add.s32 	%r55, %r54, 2;
	mul.lo.s32 	%r71, %r55, %r41;
	add.s32 	%r56, %r46, 1;
	setp.lt.s32 	%p15, %r46, -1;
	setp.eq.s32 	%p16, %r56, %r40;
	or.pred  	%p5, %p15, %p16;
	add.s32 	%r57, %r54, %r40;
	mul.lo.s32 	%r72, %r57, %r41;
	add.s32 	%r73, %r72, %r41;
	add.s32 	%r58, %r57, 2;
	mul.lo.s32 	%r74, %r58, %r41;
	neg.s32 	%r64, %r41;
	mov.u32 	%r65, %r4;
$L__BB3_2:
	mov.b32 	%r76, 0;
	@%p1 bra 	$L__BB3_9;
	mul.wide.s32 	%rd8, %r65, 4;
	add.s64 	%rd3, %rd1, %rd8;
	@%p2 bra 	$L__BB3_5;
	mul.wide.s32 	%rd9, %r66, 4;
	add.s64 	%rd10, %rd2, %rd9;
	ld.global.f32 	%f1, [%rd10];
	setp.lt.f32 	%p17, %f1, 0f00000000;
	selp.f32 	%f2, 0f00000000, %f1, %p17;
	st.global.f32 	[%rd3+4], %f2;
$L__BB3_5:
	setp.lt.s32 	%p18, %r2, 0;
	@%p18 bra 	$L__BB3_7;
	mul.wide.s32 	%rd11, %r67, 4;
	add.s64 	%rd12, %rd2, %rd11;
	ld.global.f32 	%f3, [%rd12];
	setp.lt.f32 	%p19, %f3, 0f00000000;
	selp.f32 	%f4, 0f00000000, %f3, %p19;
	st.global.f32 	[%rd3+8], %f4;
$L__BB3_7:
	mov.b32 	%r76, 3;
	@%p3 bra 	$L__BB3_9;
	mul.wide.s32 	%rd13, %r68, 4;
	add.s64 	%rd14, %rd2, %rd13;
	ld.global.f32 	%f5, [%rd14];
	setp.lt.f32 	%p20, %f5, 0f00000000;
	selp.f32 	%f6, 0f00000000, %f5, %p20;
	st.global.f32 	[%rd3+12], %f6;
$L__BB3_9:
	@%p4 bra 	$L__BB3_16;
	cvt.u64.u32 	%rd15, %r76;
	cvt.s64.s32 	%rd16, %r65;
	add.s64 	%rd17, %rd16, %rd15;
	shl.b64 	%rd18, %rd17, 2;
	add.s64 	%rd4, %rd1, %rd18;
	@%p2 bra 	$L__BB3_12;
	mul.wide.s32 	%rd19, %r69, 4;
	add.s64 	%rd20, %rd2, %rd19;
	ld.global.f32 	%f7, [%rd20];
	setp.lt.f32 	%p21, %f7, 0f00000000;
	selp.f32 	%f8, 0f00000000, %f7, %p21;
	st.global.f32 	[%rd4+4], %f8;
$L__BB3_12:
	setp.lt.s32 	%p22, %r2, 0;
	@%p22 bra 	$L__BB3_14;
	mul.wide.s32 	%rd21, %r70, 4;
	add.s64 	%rd22, %rd2, %rd21;
	ld.global.f32 	%f9, [%rd22];
	setp.lt.f32 	%p23, %f9, 0f00000000;
	selp.f32 	%f10, 0f00000000, %f9, %p23;
	st.global.f32 	[%rd4+8], %f10;
$L__BB3_14:
	add.s32 	%r76, %r76, 3;
	@%p3 bra 	$L__BB3_16;
	mul.wide.s32 	%rd23, %r71, 4;
	add.s64 	%rd24, %rd2, %rd23;
	ld.global.f32 	%f11, [%rd24];
	setp.lt.f32 	%p24, %f11, 0f00000000;
	selp.f32 	%f12, 0f00000000, %f11, %p24;
	st.global.f32 	[%rd4+12], %f12;
$L__BB3_16:
	@%p5 bra 	$L__BB3_23;
	cvt.u64.u32 	%rd25, %r76;
	cvt.s64.s32 	%rd26, %r65;
	add.s64 	%rd27, %rd26, %rd25;
	shl.b64 	%rd28, %rd27, 2;
	add.s64 	%rd5, %rd1, %rd28;
	@%p2 bra 	$L__BB3_19;
	mul.wide.s32 	%rd29, %r72, 4;
	add.s64 	%rd30, %rd2, %rd29;
	ld.global.f32 	%f13, [%rd30];
	setp.lt.f32 	%p25, %f13, 0f00000000;
	selp.f32 	%f14, 0f00000000, %f13, %p25;
	st.global.f32 	[%rd5+4], %f14;
$L__BB3_19:
	setp.lt.s32 	%p26, %r2, 0;
	@%p26 bra 	$L__BB3_21;
	mul.wide.s32 	%rd31, %r73, 4;
	add.s64 	%rd32, %rd2, %rd31;
	ld.global.f32 	%f15, [%rd32];
	setp.lt.f32 	%p27, %f15, 0f00000000;
	selp.f32 	%f16, 0f00000000, %f15, %p27;
	st.global.f32 	[%rd5+8], %f16;
$L__BB3_21:
	@%p3 bra 	$L__BB3_23;
	mul.wide.s32 	%rd33, %r74, 4;
	add.s64 	%rd34, %rd2, %rd33;
	ld.global.f32 	%f17, [%rd34];
	setp.lt.f32 	%p28, %f17, 0f00000000;
	selp.f32 	%f18, 0f00000000, %f17, %p28;
	st.global.f32 	[%rd5+12], %f18;
$L__BB3_23:
	add.s32 	%r74, %r74, 1;
	add.s32 	%r73, %r73, 1;
	add.s32 	%r72, %r72, 1;
	add.s32 	%r71, %r71, 1;
	add.s32 	%r70, %r70, 1;
	add.s32 	%r69, %r69, 1;
	add.s32 	%r68, %r68, 1;
	add.s32 	%r67, %r67, 1;
	add.s32 	%r66, %r66, 1;
	add.s32 	%r65, %r65, 9;
	add.s32 	%r64, %r64, 1;
	setp.ne.s32 	%p29, %r64, 0;
	@%p29 bra 	$L__BB3_2;
$L__BB3_24:
	add.s32 	%r62, %r4, %r3;
	mul.wide.s32 	%rd35, %r62, 4;
	add.s64 	%rd36, %rd1, %rd35;
	mov.b32 	%r63, 1065353216;
	st.global.u32 	[%rd36+-4], %r63;
	ret;

}


// ===== COMPILED SASS (sm_100) =====

	.target	sm_100

	.elftype	@"ET_EXEC"


//--------------------- .note.nv.tkinfo           --------------------------
	.section	.note.nv.tkinfo,"",@"SHT_NOTE"
	.sectionflags	@"SHF_NOTE_NV_TKINFO"
	.tkinfo
        /*0018*/ 	.word	0x00000002
        /*0030*/ 	.string	""
        /*0030*/ 	.string	"ptxas"
        /*0030*/ 	.string	"Cuda compilation tools, release 13.0, V13.0.88"
        /*0030*/ 	.string	"Build cuda_13.0.r13.0/compiler.36424714_0"
        /*0030*/ 	.string	"-arch sm_100 -m 64 "



//--------------------- .note.nv.cuinfo           --------------------------
	.section	.note.nv.cuinfo,"",@"SHT_NOTE"
	.sectionflags	@"SHF_NOTE_NV_CUINFO"
        /*0018*/ 	.short	0x0002
        /*001a*/ 	.short	0x0064
        /*001c*/ 	.short	0x0082
	.zero		2


//--------------------- .nv.info                  --------------------------
	.section	.nv.info,"",@"SHT_CUDA_INFO"
	.align	4


	//----- nvinfo : EIATTR_REGCOUNT
	.align		4
        /*0000*/ 	.byte	0x04, 0x2f
        /*0002*/ 	.short	(.L_1 - .L_0)
	.align		4
.L_0:
        /*0004*/ 	.word	index@(_Z10maxpoolingPfPKfii)
        /*0008*/ 	.word	0x00000020


	//----- nvinfo : EIATTR_FRAME_SIZE
	.align		4
.L_1:
        /*000c*/ 	.byte	0x04, 0x11
        /*000e*/ 	.short	(.L_3 - .L_2)
	.align		4
.L_2:
        /*0010*/ 	.word	index@(_Z10maxpoolingPfPKfii)
        /*0014*/ 	.word	0x00000000


	//----- nvinfo : EIATTR_REGCOUNT
	.align		4
.L_3:
        /*0018*/ 	.byte	0x04, 0x2f
        /*001a*/ 	.short	(.L_5 - .L_4)
	.align		4
.L_4:
        /*001c*/ 	.word	index@(_Z13padding_imagePfPKfii)
        /*0020*/ 	.word	0x00000020


	//----- nvinfo : EIATTR_FRAME_SIZE
	.align		4
.L_5:
        /*0024*/ 	.byte	0x04, 0x11
        /*0026*/ 	.short	(.L_7 - .L_6)
	.align		4
.L_6:
        /*0028*/ 	.word	index@(_Z13padding_imagePfPKfii)
        /*002c*/ 	.word	0x00000000


	//----- nvinfo : EIATTR_REGCOUNT
	.align		4
.L_7:
        /*0030*/ 	.byte	0x04, 0x2f
        /*0032*/ 	.short	(.L_9 - .L_8)
	.align		4
.L_8:
        /*0034*/ 	.word	index@(_Z10padding_fcPfPKfii)
        /*0038*/ 	.word	0x00000020


	//----- nvinfo : EIATTR_FRAME_SIZE
	.align		4
.L_9:
        /*003c*/ 	.byte	0x04, 0x11
        /*003e*/ 	.short	(.L_11 - .L_10)
	.align		4
.L_10:
        /*0040*/ 	.word	index@(_Z10padding_fcPfPKfii)
        /*0044*/ 	.word	0x00000000


	//----- nvinfo : EIATTR_REGCOUNT
	.align		4
.L_11:
        /*0048*/ 	.byte	0x04, 0x2f
        /*004a*/ 	.short	(.L_13 - .L_12)
	.align		4
.L_12:
        /*004c*/ 	.word	index@(_Z7paddingPfPKfii)
        /*0050*/ 	.word	0x00000020


	//----- nvinfo : EIATTR_FRAME_SIZE
	.align		4
.L_13:
        /*0054*/ 	.byte	0x04, 0x11
        /*0056*/ 	.short	(.L_15 - .L_14)
	.align		4
.L_14:
        /*0058*/ 	.word	index@(_Z7paddingPfPKfii)
        /*005c*/ 	.word	0x00000000


	//----- nvinfo : EIATTR_MIN_STACK_SIZE
	.align		4
.L_15:
        /*0060*/ 	.byte	0x04, 0x12
        /*0062*/ 	.short	(.L_17 - .L_16)
	.align		4
.L_16:
        /*0064*/ 	.word	index@(_Z7paddingPfPKfii)
        /*0068*/ 	.word	0x00000000


	//----- nvinfo : EIATTR_MIN_STACK_SIZE
	.align		4
.L_17:
        /*006c*/ 	.byte	0x04, 0x12
        /*006e*/ 	.short	(.L_19 - .L_18)
	.align		4
.L_18:
        /*0070*/ 	.word	index@(_Z10padding_fcPfPKfii)
        /*0074*/ 	.word	0x00000000


	//----- nvinfo : EIATTR_MIN_STACK_SIZE
	.align		4
.L_19:
        /*0078*/ 	.byte	0x04, 0x12
        /*007a*/ 	.short	(.L_21 - .L_20)
	.align		4
.L_20:
        /*007c*/ 	.word	index@(_Z13padding_imagePfPKfii)
        /*0080*/ 	.word	0x00000000


	//----- nvinfo : EIATTR_MIN_STACK_SIZE
	.align		4
.L_21:
        /*0084*/ 	.byte	0x04, 0x12
        /*0086*/ 	.short	(.L_23 - .L_22)
	.align		4
.L_22:
        /*0088*/ 	.word	index@(_Z10maxpoolingPfPKfii)
        /*008c*/ 	.word	0x00000000
.L_23:


//--------------------- .nv.compat                --------------------------
	.section	.nv.compat,"",@"SHT_CUDA_COMPAT_INFO"
	.align	4
        /*0000*/ 	.byte	0x02, 0x09, 0x00, 0x00, 0x02, 0x02, 0x01, 0x00, 0x02, 0x05, 0x05, 0x00, 0x03, 0x07, 0x01, 0x01
        /*0010*/ 	.byte	0x02, 0x03, 0x00, 0x00, 0x02, 0x06, 0x01, 0x00, 0x04, 0x0b, 0x08, 0x00, 0x09, 0x00, 0x00, 0x00
        /*0020*/ 	.byte	0x00, 0x00, 0x00, 0x00


//--------------------- .nv.info._Z7paddingPfPKfii --------------------------
	.section	.nv.info._Z7paddingPfPKfii,"",@"SHT_CUDA_INFO"
	.sectionflags	@""
	.align	4


	//----- nvinfo : EIATTR_CUDA_API_VERSION
	.align		4
        /*0000*/ 	.byte	0x04, 0x37
        /*0002*/ 	.short	(.L_25 - .L_24)
.L_24:
        /*0004*/ 	.word	0x00000082


	//----- nvinfo : EIATTR_KPARAM_INFO
	.align		4
.L_25:
        /*0008*/ 	.byte	0x04, 0x17
        /*000a*/ 	.short	(.L_27 - .L_26)
.L_26:
        /*000c*/ 	.word	0x00000000
        /*0010*/ 	.short	0x0003
        /*0012*/ 	.short	0x0014
        /*0014*/ 	.byte	0x00, 0xf0, 0x11, 0x00


	//----- nvinfo : EIATTR_KPARAM_INFO
	.align		4
.L_27:
        /*0018*/ 	.byte	0x04, 0x17
        /*001a*/ 	.short	(.L_29 - .L_28)
.L_28:
        /*001c*/ 	.word	0x00000000
        /*0020*/ 	.short	0x0002
        /*0022*/ 	.short	0x0010
        /*0024*/ 	.byte	0x00, 0xf0, 0x11, 0x00


	//----- nvinfo : EIATTR_KPARAM_INFO
	.align		4
.L_29:
        /*0028*/ 	.byte	0x04, 0x17
        /*002a*/ 	.short	(.L_31 - .L_30)
.L_30:
        /*002c*/ 	.word	0x00000000
        /*0030*/ 	.short	0x0001
        /*0032*/ 	.short	0x0008
        /*0034*/ 	.byte	0x00, 0xf5, 0x21, 0x00


	//----- nvinfo : EIATTR_KPARAM_INFO
	.align		4
.L_31:
        /*0038*/ 	.byte	0x04, 0x17
        /*003a*/ 	.short	(.L_33 - .L_32)
.L_32:
        /*003c*/ 	.word	0x00000000
        /*0040*/ 	.short	0x0000
        /*0042*/ 	.short	0x0000
        /*0044*/ 	.byte	0x00, 0xf5, 0x21, 0x00


	//----- nvinfo : EIATTR_SPARSE_MMA_MASK
	.align		4
.L_33:
        /*0048*/ 	.byte	0x03, 0x50
        /*004a*/ 	.short	0x0000


	//----- nvinfo : EIATTR_MAXREG_COUNT
	.align		4
        /*004c*/ 	.byte	0x03, 0x1b
        /*004e*/ 	.short	0x00ff


	//----- nvinfo : EIATTR_MERCURY_ISA_VERSION
	.align		4
        /*0050*/ 	.byte	0x03, 0x5f
        /*0052*/ 	.short	0x0101


	//----- nvinfo : EIATTR_VRC_CTA_INIT_COUNT
	.align		4
        /*0054*/ 	.byte	0x02, 0x4a
	.zero		1
	.zero		1


	//----- nvinfo : EIATTR_EXIT_INSTR_OFFSETS
	.align		4
        /*0058*/ 	.byte	0x04, 0x1c
        /*005a*/ 	.short	(.L_35 - .L_34)


	//   ....[0]....
.L_34:
        /*005c*/ 	.word	0x00000b20


	//----- nvinfo : EIATTR_CRS_STACK_SIZE
	.align		4
.L_35:
        /*0060*/ 	.byte	0x04, 0x1e
        /*0062*/ 	.short	(.L_37 - .L_36)
.L_36:
        /*0064*/ 	.word	0x00000000


	//----- nvinfo : EIATTR_CBANK_PARAM_SIZE
	.align		4
.L_37:
        /*0068*/ 	.byte	0x03, 0x19
        /*006a*/ 	.short	0x0018


	//----- nvinfo : EIATTR_PARAM_CBANK
	.align		4
        /*006c*/ 	.byte	0x04, 0x0a
        /*006e*/ 	.short	(.L_39 - .L_38)
	.align		4
.L_38:
        /*0070*/ 	.word	index@(.nv.constant0._Z7paddingPfPKfii)
        /*0074*/ 	.short	0x0380
        /*0076*/ 	.short	0x0018


	//----- nvinfo : EIATTR_SW_WAR
	.align		4
.L_39:
        /*0078*/ 	.byte	0x04, 0x36
        /*007a*/ 	.short	(.L_41 - .L_40)
.L_40:
        /*007c*/ 	.word	0x00000008
.L_41:


//--------------------- .nv.info._Z10padding_fcPfPKfii --------------------------
	.section	.nv.info._Z10padding_fcPfPKfii,"",@"SHT_CUDA_INFO"
	.sectionflags	@""
	.align	4


	//----- nvinfo : EIATTR_CUDA_API_VERSION
	.align		4
        /*0000*/ 	.byte	0x04, 0x37
        /*0002*/ 	.short	(.L_43 - .L_42)
.L_42:
        /*0004*/ 	.word	0x00000082


	//----- nvinfo : EIATTR_KPARAM_INFO
	.align		4
.L_43:
        /*0008*/ 	.byte	0x04, 0x17
        /*000a*/ 	.short	(.L_45 - .L_44)
.L_44:
        /*000c*/ 	.word	0x00000000
        /*0010*/ 	.short	0x0003
        /*0012*/ 	.short	0x0014
        /*0014*/ 	.byte	0x00, 0xf0, 0x11, 0x00


	//----- nvinfo : EIATTR_KPARAM_INFO
	.align		4
.L_45:
        /*0018*/ 	.byte	0x04, 0x17
        /*001a*/ 	.short	(.L_47 - .L_46)
.L_46:
        /*001c*/ 	.word	0x00000000
        /*0020*/ 	.short	0x0002
        /*0022*/ 	.short	0x0010
        /*0024*/ 	.byte	0x00, 0xf0, 0x11, 0x00


	//----- nvinfo : EIATTR_KPARAM_INFO
	.align		4
.L_47:
        /*0028*/ 	.byte	0x04, 0x17
        /*002a*/ 	.short	(.L_49 - .L_48)
.L_48:
        /*002c*/ 	.word	0x00000000
        /*0030*/ 	.short	0x0001
        /*0032*/ 	.short	0x0008
        /*0034*/ 	.byte	0x00, 0xf5, 0x21, 0x00


	//----- nvinfo : EIATTR_KPARAM_INFO
	.align		4
.L_49:
        /*0038*/ 	.byte	0x04, 0x17
        /*003a*/ 	.short	(.L_51 - .L_50)
.L_50:
        /*003c*/ 	.word	0x00000000
        /*0040*/ 	.short	0x0000
        /*0042*/ 	.short	0x0000
        /*0044*/ 	.byte	0x00, 0xf5, 0x21, 0x00


	//----- nvinfo : EIATTR_SPARSE_MMA_MASK
	.align		4
.L_51:
        /*0048*/ 	.byte	0x03, 0x50
        /*004a*/ 	.short	0x0000


	//----- nvinfo : EIATTR_MAXREG_COUNT
	.align		4
        /*004c*/ 	.byte	0x03, 0x1b
        /*004e*/ 	.short	0x00ff


	//----- nvinfo : EIATTR_MERCURY_ISA_VERSION
	.align		4
        /*0050*/ 	.byte	0x03, 0x5f
        /*0052*/ 	.short	0x0101


	//----- nvinfo : EIATTR_VRC_CTA_INIT_COUNT
	.align		4
        /*0054*/ 	.byte	0x02, 0x4a
	.zero		1
	.zero		1


	//----- nvinfo : EIATTR_EXIT_INSTR_OFFSETS
	.align		4
        /*0058*/ 	.byte	0x04, 0x1c
        /*005a*/ 	.short	(.L_53 - .L_52)


	//   ....[0]....
.L_52:
        /*005c*/ 	.word	0x00000a40


	//   ....[1]....
        /*0060*/ 	.word	0x00000ab0


	//----- nvinfo : EIATTR_CBANK_PARAM_SIZE
	.align		4
.L_53:
        /*0064*/ 	.byte	0x03, 0x19
        /*0066*/ 	.short	0x0018


	//----- nvinfo : EIATTR_PARAM_CBANK
	.align		4
        /*0068*/ 	.byte	0x04, 0x0a
        /*006a*/ 	.short	(.L_55 - .L_54)
	.align		4
.L_54:
        /*006c*/ 	.word	index@(.nv.constant0._Z10padding_fcPfPKfii)
        /*0070*/ 	.short	0x0380
        /*0072*/ 	.short	0x0018


	//----- nvinfo : EIATTR_SW_WAR
	.align		4
.L_55:
        /*0074*/ 	.byte	0x04, 0x36
        /*0076*/ 	.short	(.L_57 - .L_56)
.L_56:
        /*0078*/ 	.word	0x00000008
.L_57:


//--------------------- .nv.info._Z13padding_imagePfPKfii --------------------------
	.section	.nv.info._Z13padding_imagePfPKfii,"",@"SHT_CUDA_INFO"
	.sectionflags	@""
	.align	4


	//----- nvinfo : EIATTR_CUDA_API_VERSION
	.align		4
        /*0000*/ 	.byte	0x04, 0x37
        /*0002*/ 	.short	(.L_59 - .L_58)
.L_58:
        /*0004*/ 	.word	0x00000082


	//----- nvinfo : EIATTR_KPARAM_INFO
	.align		4
.L_59:
        /*0008*/ 	.byte	0x04, 0x17
        /*000a*/ 	.short	(.L_61 - .L_60)
.L_60:
        /*000c*/ 	.word	0x00000000
        /*0010*/ 	.short	0x0003
        /*0012*/ 	.short	0x0014
        /*0014*/ 	.byte	0x00, 0xf0, 0x11, 0x00


	//----- nvinfo : EIATTR_KPARAM_INFO
	.align		4
.L_61:
        /*0018*/ 	.byte	0x04, 0x17
        /*001a*/ 	.short	(.L_63 - .L_62)
.L_62:
        /*001c*/ 	.word	0x00000000
        /*0020*/ 	.short	0x0002
        /*0022*/ 	.short	0x0010
        /*0024*/ 	.byte	0x00, 0xf0, 0x11, 0x00


	//----- nvinfo : EIATTR_KPARAM_INFO
	.align		4
.L_63:
        /*0028*/ 	.byte	0x04, 0x17
        /*002a*/ 	.short	(.L_65 - .L_64)
.L_64:
        /*002c*/ 	.word	0x00000000
        /*0030*/ 	.short	0x0001
        /*0032*/ 	.short	0x0008
        /*0034*/ 	.byte	0x00, 0xf5, 0x21, 0x00


	//----- nvinfo : EIATTR_KPARAM_INFO
	.align		4
.L_65:
        /*0038*/ 	.byte	0x04, 0x17
        /*003a*/ 	.short	(.L_67 - .L_66)
.L_66:
        /*003c*/ 	.word	0x00000000
        /*0040*/ 	.short	0x0000
        /*0042*/ 	.short	0x0000
        /*0044*/ 	.byte	0x00, 0xf5, 0x21, 0x00


	//----- nvinfo : EIATTR_SPARSE_MMA_MASK
	.align		4
.L_67:
        /*0048*/ 	.byte	0x03, 0x50
        /*004a*/ 	.short	0x0000


	//----- nvinfo : EIATTR_MAXREG_COUNT
	.align		4
        /*004c*/ 	.byte	0x03, 0x1b
        /*004e*/ 	.short	0x00ff


	//----- nvinfo : EIATTR_MERCURY_ISA_VERSION
	.align		4
        /*0050*/ 	.byte	0x03, 0x5f
        /*0052*/ 	.short	0x0101


	//----- nvinfo : EIATTR_VRC_CTA_INIT_COUNT
	.align		4
        /*0054*/ 	.byte	0x02, 0x4a
	.zero		1
	.zero		1


	//----- nvinfo : EIATTR_EXIT_INSTR_OFFSETS
	.align		4
        /*0058*/ 	.byte	0x04, 0x1c
        /*005a*/ 	.short	(.L_69 - .L_68)


	//   ....[0]....
.L_68:
        /*005c*/ 	.word	0x00000950


	//----- nvinfo : EIATTR_CRS_STACK_SIZE
	.align		4
.L_69:
        /*0060*/ 	.byte	0x04, 0x1e
        /*0062*/ 	.short	(.L_71 - .L_70)
.L_70:
        /*0064*/ 	.word	0x00000000


	//----- nvinfo : EIATTR_CBANK_PARAM_SIZE
	.align		4
.L_71:
        /*0068*/ 	.byte	0x03, 0x19
        /*006a*/ 	.short	0x0018


	//----- nvinfo : EIATTR_PARAM_CBANK
	.align		4
        /*006c*/ 	.byte	0x04, 0x0a
        /*006e*/ 	.short	(.L_73 - .L_72)
	.align		4
.L_72:
        /*0070*/ 	.word	index@(.nv.constant0._Z13padding_imagePfPKfii)
        /*0074*/ 	.short	0x0380
        /*0076*/ 	.short	0x0018


	//----- nvinfo : EIATTR_SW_WAR
	.align		4
.L_73:
        /*0078*/ 	.byte	0x04, 0x36
        /*007a*/ 	.short	(.L_75 - .L_74)
.L_74:
        /*007c*/ 	.word	0x00000008
.L_75:


//--------------------- .nv.info._Z10maxpoolingPfPKfii --------------------------
	.section	.nv.info._Z10maxpoolingPfPKfii,"",@"SHT_CUDA_INFO"
	.sectionflags	@""
	.align	4


	//----- nvinfo : EIATTR_CUDA_API_VERSION
	.align		4
        /*0000*/ 	.byte	0x04, 0x37
        /*0002*/ 	.short	(.L_77 - .L_76)
.L_76:
        /*0004*/ 	.word	0x00000082


	//----- nvinfo : EIATTR_KPARAM_INFO
	.align		4
.L_77:
        /*0008*/ 	.byte	0x04, 0x17
        /*000a*/ 	.short	(.L_79 - .L_78)
.L_78:
        /*000c*/ 	.word	0x00000000
        /*0010*/ 	.short	0x0003
        /*0012*/ 	.short	0x0014
        /*0014*/ 	.byte	0x00, 0xf0, 0x11, 0x00


	//----- nvinfo : EIATTR_KPARAM_INFO
	.align		4
.L_79:
        /*0018*/ 	.byte	0x04, 0x17
        /*001a*/ 	.short	(.L_81 - .L_80)
.L_80:
        /*001c*/ 	.word	0x00000000
        /*0020*/ 	.short	0x0002
        /*0022*/ 	.short	0x0010
        /*0024*/ 	.byte	0x00, 0xf0, 0x11, 0x00


	//----- nvinfo : EIATTR_KPARAM_INFO
	.align		4
.L_81:
        /*0028*/ 	.byte	0x04, 0x17
        /*002a*/ 	.short	(.L_83 - .L_82)
.L_82:
        /*002c*/ 	.word	0x00000000
        /*0030*/ 	.short	0x0001
        /*0032*/ 	.short	0x0008
        /*0034*/ 	.byte	0x00, 0xf5, 0x21, 0x00


	//----- nvinfo : EIATTR_KPARAM_INFO
	.align		4
.L_83:
        /*0038*/ 	.byte	0x04, 0x17
        /*003a*/ 	.short	(.L_85 - .L_84)
.L_84:
        /*003c*/ 	.word	0x00000000
        /*0040*/ 	.short	0x0000
        /*0042*/ 	.short	0x0000
        /*0044*/ 	.byte	0x00, 0xf5, 0x21, 0x00


	//----- nvinfo : EIATTR_SPARSE_MMA_MASK
	.align		4
.L_85:
        /*0048*/ 	.byte	0x03, 0x50
        /*004a*/ 	.short	0x0000


	//----- nvinfo : EIATTR_MAXREG_COUNT
	.align		4
        /*004c*/ 	.byte	0x03, 0x1b
        /*004e*/ 	.short	0x00ff


	//----- nvinfo : EIATTR_MERCURY_ISA_VERSION
	.align		4
        /*0050*/ 	.byte	0x03, 0x5f
        /*0052*/ 	.short	0x0101


	//----- nvinfo : EIATTR_VRC_CTA_INIT_COUNT
	.align		4
        /*0054*/ 	.byte	0x02, 0x4a
	.zero		1
	.zero		1


	//----- nvinfo : EIATTR_EXIT_INSTR_OFFSETS
	.align		4
        /*0058*/ 	.byte	0x04, 0x1c
        /*005a*/ 	.short	(.L_87 - .L_86)


	//   ....[0]....
.L_86:
        /*005c*/ 	.word	0x00000030


	//   ....[1]....
        /*0060*/ 	.word	0x000007b0


	//   ....[2]....
        /*0064*/ 	.word	0x00000a30


	//   ....[3]....
        /*0068*/ 	.word	0x00000ba0


	//----- nvinfo : EIATTR_CBANK_PARAM_SIZE
	.align		4
.L_87:
        /*006c*/ 	.byte	0x03, 0x19
        /*006e*/ 	.short	0x0018


	//----- nvinfo : EIATTR_PARAM_CBANK
	.align		4
        /*0070*/ 	.byte	0x04, 0x0a
        /*0072*/ 	.short	(.L_89 - .L_88)
	.align		4
.L_88:
        /*0074*/ 	.word	index@(.nv.constant0._Z10maxpoolingPfPKfii)
        /*0078*/ 	.short	0x0380
        /*007a*/ 	.short	0x0018


	//----- nvinfo : EIATTR_SW_WAR
	.align		4
.L_89:
        /*007c*/ 	.byte	0x04, 0x36
        /*007e*/ 	.short	(.L_91 - .L_90)
.L_90:
        /*0080*/ 	.word	0x00000008
.L_91:


//--------------------- .nv.callgraph             --------------------------
	.section	.nv.callgraph,"",@"SHT_CUDA_CALLGRAPH"
	.align	4
	.sectionentsize	8
	.align		4
        /*0000*/ 	.word	0x00000000
	.align		4
        /*0004*/ 	.word	0xffffffff
	.align		4
        /*0008*/ 	.word	0x00000000
	.align		4
        /*000c*/ 	.word	0xfffffffe
	.align		4
        /*0010*/ 	.word	0x00000000
	.align		4
        /*0014*/ 	.word	0xfffffffd
	.align		4
        /*0018*/ 	.word	0x00000000
	.align		4
        /*001c*/ 	.word	0xfffffffc


//--------------------- .text._Z7paddingPfPKfii   --------------------------
	.section	.text._Z7paddingPfPKfii,"ax",@progbits
	.align	128
        .global         _Z7paddingPfPKfii
        .type           _Z7paddingPfPKfii,@function
        .size           _Z7paddingPfPKfii,(.L_x_33 - _Z7paddingPfPKfii)
        .other          _Z7paddingPfPKfii,@"STO_CUDA_ENTRY STV_DEFAULT"
_Z7paddingPfPKfii:
.text._Z7paddingPfPKfii:
[----:B------:R-:W-:Y:S08]  /*0000*/  LDC R1, c[0x0][0x37c] ;  /* 0x0000df00ff017b82 */ /* 0x000ff00000000800 */
[----:B------:R-:W0:Y:S01]  /*0010*/  LDC R7, c[0x0][0x390] ;  /* 0x0000e400ff077b82 */ /* 0x000e220000000800 */
[----:B------:R-:W1:Y:S01]  /*0020*/  S2R R4, SR_CTAID.X ;  /* 0x0000000000047919 */ /* 0x000e620000002500 */
[----:B------:R-:W1:Y:S01]  /*0030*/  LDCU UR4, c[0x0][0x360] ;  /* 0x00006c00ff0477ac */ /* 0x000e620008000800 */
[----:B------:R-:W1:Y:S05]  /*0040*/  S2R R5, SR_TID.X ;  /* 0x0000000000057919 */ /* 0x000e6a0000002100 */
[----:B------:R-:W2:Y:S01]  /*0050*/  LDC R25, c[0x0][0x394] ;  /* 0x0000e500ff197b82 */ /* 0x000ea20000000800 */
[----:B0-----:R-:W-:-:S04]  /*0060*/  IABS R9, R7 ;  /* 0x0000000700097213 */ /* 0x001fc80000000000 */
[----:B------:R-:W0:Y:S01]  /*0070*/  I2F.RP R0, R9 ;  /* 0x0000000900007306 */ /* 0x000e220000209400 */
[----:B--2---:R-:W-:Y:S01]  /*0080*/  ISETP.GE.AND P3, PT, R25, 0x1, PT ;  /* 0x000000011900780c */ /* 0x004fe20003f66270 */
[----:B-1----:R-:W-:Y:S01]  /*0090*/  IMAD R4, R4, UR4, R5 ;  /* 0x0000000404047c24 */ /* 0x002fe2000f8e0205 */
[----:B------:R-:W1:Y:S04]  /*00a0*/  LDCU.64 UR4, c[0x0][0x358] ;  /* 0x00006b00ff0477ac */ /* 0x000e680008000a00 */
[----:B------:R-:W-:Y:S01]  /*00b0*/  ISETP.GE.AND P2, PT, R4, RZ, PT ;  /* 0x000000ff0400720c */ /* 0x000fe20003f46270 */
[----:B0-----:R-:W0:Y:S02]  /*00c0*/  MUFU.RCP R0, R0 ;  /* 0x0000000000007308 */ /* 0x001e240000001000 */
[----:B0-----:R-:W-:Y:S01]  /*00d0*/  VIADD R2, R0, 0xffffffe ;  /* 0x0ffffffe00027836 */ /* 0x001fe20000000000 */
[----:B------:R-:W-:-:S05]  /*00e0*/  IABS R0, R4 ;  /* 0x0000000400007213 */ /* 0x000fca0000000000 */
[----:B------:R0:W2:Y:S02]  /*00f0*/  F2I.FTZ.U32.TRUNC.NTZ R3, R2 ;  /* 0x0000000200037305 */ /* 0x0000a4000021f000 */
[----:B0-----:R-:W-:Y:S02]  /*0100*/  IMAD.MOV.U32 R2, RZ, RZ, RZ ;  /* 0x000000ffff027224 */ /* 0x001fe400078e00ff */
[----:B--2---:R-:W-:-:S04]  /*0110*/  IMAD.MOV R6, RZ, RZ, -R3 ;  /* 0x000000ffff067224 */ /* 0x004fc800078e0a03 */
[----:B------:R-:W-:-:S04]  /*0120*/  IMAD R5, R6, R9, RZ ;  /* 0x0000000906057224 */ /* 0x000fc800078e02ff */
[----:B------:R-:W-:-:S06]  /*0130*/  IMAD.HI.U32 R3, R3, R5, R2 ;  /* 0x0000000503037227 */ /* 0x000fcc00078e0002 */
[----:B------:R-:W-:-:S04]  /*0140*/  IMAD.HI.U32 R5, R3, R0, RZ ;  /* 0x0000000003057227 */ /* 0x000fc800078e00ff */
[----:B------:R-:W-:-:S04]  /*0150*/  IMAD.MOV R2, RZ, RZ, -R5 ;  /* 0x000000ffff027224 */ /* 0x000fc800078e0a05 */
[----:B------:R-:W-:Y:S02]  /*0160*/  IMAD R2, R9, R2, R0 ;  /* 0x0000000209027224 */ /* 0x000fe400078e0200 */
[----:B------:R-:W-:-:S03]  /*0170*/  IMAD R0, R25, 0x9, RZ ;  /* 0x0000000919007824 */ /* 0x000fc600078e02ff */
[----:B------:R-:W-:-:S13]  /*0180*/  ISETP.GT.U32.AND P1, PT, R9, R2, PT ;  /* 0x000000020900720c */ /* 0x000fda0003f24070 */
[----:B------:R-:W-:-:S05]  /*0190*/  @!P1 IMAD.IADD R2, R2, 0x1, -R9 ;  /* 0x0000000102029824 */ /* 0x000fca00078e0a09 */
[----:B------:R-:W-:Y:S02]  /*01a0*/  ISETP.GT.U32.AND P0, PT, R9, R2, PT ;  /* 0x000000020900720c */ /* 0x000fe40003f04070 */
[----:B------:R-:W-:-:S04]  /*01b0*/  IADD3 R3, PT, PT, R2, -R9, RZ ;  /* 0x8000000902037210 */ /* 0x000fc80007ffe0ff */
[----:B------:R-:W-:Y:S01]  /*01c0*/  SEL R6, R3, R2, !P0 ;  /* 0x0000000203067207 */ /* 0x000fe20004000000 */
[----:B------:R-:W-:-:S04]  /*01d0*/  IMAD R3, R4, R0, R4 ;  /* 0x0000000004037224 */ /* 0x000fc800078e0204 */
[----:B------:R-:W-:Y:S01]  /*01e0*/  @!P2 IMAD.MOV R6, RZ, RZ, -R6 ;  /* 0x000000ffff06a224 */ /* 0x000fe200078e0a06 */
[----:B-1----:R-:W-:Y:S06]  /*01f0*/  @!P3 BRA `(.L_x_0) ;  /* 0x000000080034b947 */ /* 0x002fec0003800000 */
[----:B------:R-:W-:Y:S01]  /*0200*/  ISETP.GE.U32.AND P0, PT, R2, R9, PT ;  /* 0x000000090200720c */ /* 0x000fe20003f06070 */
[----:B------:R-:W-:Y:S01]  /*0210*/  @!P1 VIADD R5, R5, 0x1 ;  /* 0x0000000105059836 */ /* 0x000fe20000000000 */
[----:B------:R-:W-:Y:S01]  /*0220*/  LOP3.LUT R4, R4, R7, RZ, 0x3c, !PT ;  /* 0x0000000704047212 */ /* 0x000fe200078e3cff */
[----:B------:R-:W0:Y:S01]  /*0230*/  LDC.64 R14, c[0x0][0x388] ;  /* 0x0000e200ff0e7b82 */ /* 0x000e220000000a00 */
[----:B------:R-:W1:Y:S02]  /*0240*/  LDCU.64 UR6, c[0x0][0x380] ;  /* 0x00007000ff0677ac */ /* 0x000e640008000a00 */
[----:B------:R-:W-:-:S05]  /*0250*/  ISETP.GE.AND P2, PT, R4, RZ, PT ;  /* 0x000000ff0400720c */ /* 0x000fca0003f46270 */
[----:B------:R-:W2:Y:S02]  /*0260*/  LDC.64 R12, c[0x0][0x380] ;  /* 0x0000e000ff0c7b82 */ /* 0x000ea40000000a00 */
[----:B------:R-:W-:Y:S01]  /*0270*/  @P0 VIADD R5, R5, 0x1 ;  /* 0x0000000105050836 */ /* 0x000fe20000000000 */
[----:B------:R-:W-:-:S03]  /*0280*/  ISETP.NE.AND P0, PT, R7, RZ, PT ;  /* 0x000000ff0700720c */ /* 0x000fc60003f05270 */
[----:B------:R-:W-:Y:S01]  /*0290*/  IMAD.MOV.U32 R2, RZ, RZ, R5 ;  /* 0x000000ffff027224 */ /* 0x000fe200078e0005 */
[----:B------:R-:W-:-:S04]  /*02a0*/  LOP3.LUT R5, RZ, R7, RZ, 0x33, !PT ;  /* 0x00000007ff057212 */ /* 0x000fc800078e33ff */
[----:B------:R-:W-:-:S04]  /*02b0*/  @!P2 IADD3 R2, PT, PT, -R2, RZ, RZ ;  /* 0x000000ff0202a210 */ /* 0x000fc80007ffe1ff */
[C---:B------:R-:W-:Y:S02]  /*02c0*/  SEL R4, R5.reuse, R2, !P0 ;  /* 0x0000000205047207 */ /* 0x040fe40004000000 */
[----:B------:R-:W-:Y:S01]  /*02d0*/  SEL R2, R5, R6, !P0 ;  /* 0x0000000605027207 */ /* 0x000fe20004000000 */
[----:B------:R-:W-:Y:S01]  /*02e0*/  IMAD.MOV.U32 R5, RZ, RZ, R3 ;  /* 0x000000ffff057224 */ /* 0x000fe200078e0003 */
[CC--:B------:R-:W-:Y:S01]  /*02f0*/  ISETP.NE.AND P0, PT, R4.reuse, R7.reuse, PT ;  /* 0x000000070400720c */ /* 0x0c0fe20003f05270 */
[----:B------:R-:W-:Y:S02]  /*0300*/  VIADD R10, R4, 0x1 ;  /* 0x00000001040a7836 */ /* 0x000fe40000000000 */
[----:B------:R-:W-:Y:S01]  /*0310*/  VIADD R6, R2, 0x1 ;  /* 0x0000000102067836 */ /* 0x000fe20000000000 */
[C---:B------:R-:W-:Y:S01]  /*0320*/  ISETP.LT.OR P0, PT, R4.reuse, RZ, !P0 ;  /* 0x000000ff0400720c */ /* 0x040fe20004701670 */
[----:B------:R-:W-:Y:S01]  /*0330*/  VIADD R8, R4, 0xffffffff ;  /* 0xffffffff04087836 */ /* 0x000fe20000000000 */
[----:B------:R-:W-:-:S02]  /*0340*/  ISETP.NE.AND P3, PT, R10, R7, PT ;  /* 0x000000070a00720c */ /* 0x000fc40003f65270 */
[-C--:B------:R-:W-:Y:S01]  /*0350*/  ISETP.NE.AND P1, PT, R6, R7.reuse, PT ;  /* 0x000000070600720c */ /* 0x080fe20003f25270 */
[----:B------:R-:W-:Y:S01]  /*0360*/  VIADD R6, R2, 0xffffffff ;  /* 0xffffffff02067836 */ /* 0x000fe20000000000 */
[-C--:B------:R-:W-:Y:S02]  /*0370*/  ISETP.NE.AND P2, PT, R8, R7.reuse, PT ;  /* 0x000000070800720c */ /* 0x080fe40003f45270 */
[----:B------:R-:W-:Y:S01]  /*0380*/  ISETP.LT.OR P3, PT, R4, -0x1, !P3 ;  /* 0xffffffff0400780c */ /* 0x000fe20005f61670 */
[-C--:B------:R-:W-:Y:S01]  /*0390*/  IMAD R10, R8, R7.reuse, R6 ;  /* 0x00000007080a7224 */ /* 0x080fe200078e0206 */
[-C--:B------:R-:W-:Y:S01]  /*03a0*/  ISETP.NE.AND P4, PT, R6, R7.reuse, PT ;  /* 0x000000070600720c */ /* 0x080fe20003f85270 */
[----:B------:R-:W-:Y:S01]  /*03b0*/  IMAD R6, R8, R7, R2 ;  /* 0x0000000708067224 */ /* 0x000fe200078e0202 */
[----:B------:R-:W-:Y:S01]  /*03c0*/  ISETP.LT.OR P2, PT, R4, 0x1, !P2 ;  /* 0x000000010400780c */ /* 0x000fe20005741670 */
[C-C-:B------:R-:W-:Y:S01]  /*03d0*/  IMAD.IADD R8, R10.reuse, 0x1, R7.reuse ;  /* 0x000000010a087824 */ /* 0x140fe200078e0207 */
[----:B------:R-:W-:Y:S01]  /*03e0*/  IADD3 R4, PT, PT, -R25, RZ, RZ ;  /* 0x000000ff19047210 */ /* 0x000fe20007ffe1ff */
[----:B------:R-:W-:Y:S01]  /*03f0*/  VIADD R16, R10, 0x2 ;  /* 0x000000020a107836 */ /* 0x000fe20000000000 */
[----:B------:R-:W-:Y:S01]  /*0400*/  ISETP.LT.OR P4, PT, R2, 0x1, !P4 ;  /* 0x000000010200780c */ /* 0x000fe20006781670 */
[C---:B------:R-:W-:Y:S01]  /*0410*/  IMAD.IADD R20, R8.reuse, 0x1, R7 ;  /* 0x0000000108147824 */ /* 0x040fe200078e0207 */
[C---:B------:R-:W-:Y:S01]  /*0420*/  IADD3 R18, PT, PT, R8.reuse, 0x2, RZ ;  /* 0x0000000208127810 */ /* 0x040fe20007ffe0ff */
[----:B------:R-:W-:Y:S01]  /*0430*/  IMAD R8, R8, R25, RZ ;  /* 0x0000001908087224 */ /* 0x000fe200078e02ff */
[----:B------:R-:W-:Y:S01]  /*0440*/  ISETP.LT.OR P1, PT, R2, -0x1, !P1 ;  /* 0xffffffff0200780c */ /* 0x000fe20004f21670 */
[----:B------:R-:W-:-:S02]  /*0450*/  VIADD R22, R20, 0x2 ;  /* 0x0000000214167836 */ /* 0x000fc40000000000 */
[-C--:B------:R-:W-:Y:S02]  /*0460*/  IMAD R9, R20, R25.reuse, RZ ;  /* 0x0000001914097224 */ /* 0x080fe400078e02ff */
[-C--:B------:R-:W-:Y:S02]  /*0470*/  IMAD R7, R10, R25.reuse, RZ ;  /* 0x000000190a077224 */ /* 0x080fe400078e02ff */
[-C--:B------:R-:W-:Y:S02]  /*0480*/  IMAD R6, R6, R25.reuse, RZ ;  /* 0x0000001906067224 */ /* 0x080fe400078e02ff */
[-C--:B------:R-:W-:Y:S02]  /*0490*/  IMAD R10, R16, R25.reuse, RZ ;  /* 0x00000019100a7224 */ /* 0x080fe400078e02ff */
[----:B------:R-:W-:Y:S02]  /*04a0*/  IMAD R11, R18, R25, RZ ;  /* 0x00000019120b7224 */ /* 0x000fe400078e02ff */
[----:B------:R-:W-:-:S02]  /*04b0*/  IMAD.IADD R21, R8, 0x1, R25 ;  /* 0x0000000108157824 */ /* 0x000fc400078e0219 */
[----:B------:R-:W-:Y:S02]  /*04c0*/  IMAD R23, R22, R25, RZ ;  /* 0x0000001916177224 */ /* 0x000fe400078e02ff */
[----:B012---:R-:W-:-:S07]  /*04d0*/  IMAD.IADD R25, R9, 0x1, R25 ;  /* 0x0000000109197824 */ /* 0x007fce00078e0219 */
.L_x_11:
[----:B------:R-:W-:Y:S01]  /*04e0*/  BSSY.RECONVERGENT B0, `(.L_x_1) ;  /* 0x0000018000007945 */ /* 0x000fe20003800200 */
[----:B------:R-:W-:-:S03]  /*04f0*/  IMAD.MOV.U32 R20, RZ, RZ, RZ ;  /* 0x000000ffff147224 */ /* 0x000fc600078e00ff */
[----:B0123--:R-:W-:Y:S05]  /*0500*/  @P2 BRA `(.L_x_2) ;  /* 0x0000000000542947 */ /* 0x00ffea0003800000 */
[----:B------:R-:W0:Y:S02]  /*0510*/  @!P4 LDC.64 R16, c[0x0][0x388] ;  /* 0x0000e200ff10cb82 */ /* 0x000e240000000a00 */
[----:B0-----:R-:W-:-:S06]  /*0520*/  @!P4 IMAD.WIDE R26, R7, 0x4, R16 ;  /* 0x00000004071ac825 */ /* 0x001fcc00078e0210 */
[----:B------:R-:W2:Y:S01]  /*0530*/  @!P4 LDG.E R26, desc[UR4][R26.64] ;  /* 0x000000041a1ac981 */ /* 0x000ea2000c1e1900 */
[----:B------:R-:W-:Y:S01]  /*0540*/  ISETP.GE.AND P5, PT, R2, RZ, PT ;  /* 0x000000ff0200720c */ /* 0x000fe20003fa6270 */
[----:B------:R-:W-:-:S12]  /*0550*/  IMAD.WIDE R16, R5, 0x4, R12 ;  /* 0x0000000405107825 */ /* 0x000fd800078e020c */
[----:B------:R-:W0:Y:S02]  /*0560*/  @P5 LDC.64 R18, c[0x0][0x388] ;  /* 0x0000e200ff125b82 */ /* 0x000e240000000a00 */
[----:B0-----:R-:W-:Y:S01]  /*0570*/  @P5 IMAD.WIDE R18, R6, 0x4, R18 ;  /* 0x0000000406125825 */ /* 0x001fe200078e0212 */
[----:B--2---:R-:W-:-:S04]  /*0580*/  @!P4 FSETP.GEU.AND P6, PT, R26, RZ, PT ;  /* 0x000000ff1a00c20b */ /* 0x004fc80003fce000 */
[----:B------:R-:W-:-:S05]  /*0590*/  @!P4 FSEL R29, R26, RZ, P6 ;  /* 0x000000ff1a1dc208 */ /* 0x000fca0003000000 */
[----:B------:R0:W-:Y:S04]  /*05a0*/  @!P4 STG.E desc[UR4][R16.64+0x4], R29 ;  /* 0x0000041d1000c986 */ /* 0x0001e8000c101904 */
[----:B------:R-:W2:Y:S01]  /*05b0*/  @P5 LDG.E R18, desc[UR4][R18.64] ;  /* 0x0000000412125981 */ /* 0x000ea2000c1e1900 */
[----:B------:R-:W-:Y:S01]  /*05c0*/  HFMA2 R20, -RZ, RZ, 0, 1.78813934326171875e-07 ;  /* 0x00000003ff147431 */ /* 0x000fe200000001ff */
[----:B--2---:R-:W-:-:S04]  /*05d0*/  @P5 FSETP.GEU.AND P6, PT, R18, RZ, PT ;  /* 0x000000ff1200520b */ /* 0x004fc80003fce000 */
[----:B------:R-:W-:-:S05]  /*05e0*/  @P5 FSEL R22, R18, RZ, P6 ;  /* 0x000000ff12165208 */ /* 0x000fca0003000000 */
[----:B------:R0:W-:Y:S01]  /*05f0*/  @P5 STG.E desc[UR4][R16.64+0x8], R22 ;  /* 0x0000081610005986 */ /* 0x0001e2000c101904 */
[----:B------:R-:W-:Y:S05]  /*0600*/  @P1 BRA `(.L_x_2) ;  /* 0x0000000000141947 */ /* 0x000fea0003800000 */
[----:B------:R-:W-:-:S06]  /*0610*/  IMAD.WIDE R18, R10, 0x4, R14 ;  /* 0x000000040a127825 */ /* 0x000fcc00078e020e */
[----:B------:R-:W2:Y:S02]  /*0620*/  LDG.E R18, desc[UR4][R18.64] ;  /* 0x0000000412127981 */ /* 0x000ea4000c1e1900 */
[----:B--2---:R-:W-:-:S04]  /*0630*/  FSETP.GEU.AND P5, PT, R18, RZ, PT ;  /* 0x000000ff1200720b */ /* 0x004fc80003fae000 */
[----:B------:R-:W-:-:S05]  /*0640*/  FSEL R27, R18, RZ, P5 ;  /* 0x000000ff121b7208 */ /* 0x000fca0002800000 */
[----:B------:R1:W-:Y:S04]  /*0650*/  STG.E desc[UR4][R16.64+0xc], R27 ;  /* 0x00000c1b10007986 */ /* 0x0003e8000c101904 */
.L_x_2:
[----:B------:R-:W-:Y:S05]  /*0660*/  BSYNC.RECONVERGENT B0 ;  /* 0x0000000000007941 */ /* 0x000fea0003800200 */
.L_x_1:
[----:B------:R-:W-:Y:S04]  /*0670*/  BSSY.RECONVERGENT B0, `(.L_x_3) ;  /* 0x000001c000007945 */ /* 0x000fe80003800200 */
[----:B------:R-:W-:Y:S05]  /*0680*/  @P0 BRA `(.L_x_4) ;  /* 0x0000000000680947 */ /* 0x000fea0003800000 */
[----:B01----:R-:W0:Y:S02]  /*0690*/  @!P4 LDC.64 R16, c[0x0][0x388] ;  /* 0x0000e200ff10cb82 */ /* 0x003e240000000a00 */
[----:B0-----:R-:W-:-:S06]  /*06a0*/  @!P4 IMAD.WIDE R18, R8, 0x4, R16 ;  /* 0x000000040812c825 */ /* 0x001fcc00078e0210 */
[----:B------:R-:W2:Y:S01]  /*06b0*/  @!P4 LDG.E R18, desc[UR4][R18.64] ;  /* 0x000000041212c981 */ /* 0x000ea2000c1e1900 */
[----:B------:R-:W-:Y:S01]  /*06c0*/  IADD3 R17, P5, PT, R20, R5, RZ ;  /* 0x0000000514117210 */ /* 0x000fe20007fbe0ff */
[----:B------:R-:W-:Y:S03]  /*06d0*/  BSSY.RECONVERGENT B1, `(.L_x_5) ;  /* 0x000000e000017945 */ /* 0x000fe60003800200 */
[----:B------:R-:W-:Y:S02]  /*06e0*/  LEA.HI.X.SX32 R22, R5, RZ, 0x1, P5 ;  /* 0x000000ff05167211 */ /* 0x000fe400028f0eff */
[----:B------:R-:W-:-:S04]  /*06f0*/  LEA R16, P6, R17, UR6, 0x2 ;  /* 0x0000000611107c11 */ /* 0x000fc8000f8c10ff */
[----:B------:R-:W-:Y:S02]  /*0700*/  LEA.HI.X R17, R17, UR7, R22, 0x2, P6 ;  /* 0x0000000711117c11 */ /* 0x000fe4000b0f1416 */
[----:B--2---:R-:W-:-:S04]  /*0710*/  @!P4 FSETP.GEU.AND P5, PT, R18, RZ, PT ;  /* 0x000000ff1200c20b */ /* 0x004fc80003fae000 */
[----:B------:R-:W-:Y:S02]  /*0720*/  @!P4 FSEL R27, R18, RZ, P5 ;  /* 0x000000ff121bc208 */ /* 0x000fe40002800000 */
[----:B------:R-:W-:-:S03]  /*0730*/  ISETP.GE.AND P5, PT, R2, RZ, PT ;  /* 0x000000ff0200720c */ /* 0x000fc60003fa6270 */
[----:B------:R0:W-:Y:S10]  /*0740*/  @!P4 STG.E desc[UR4][R16.64+0x4], R27 ;  /* 0x0000041b1000c986 */ /* 0x0001f4000c101904 */
[----:B------:R-:W-:Y:S05]  /*0750*/  @!P5 BRA `(.L_x_6) ;  /* 0x000000000014d947 */ /* 0x000fea0003800000 */
[----:B------:R-:W-:-:S06]  /*0760*/  IMAD.WIDE R18, R21, 0x4, R14 ;  /* 0x0000000415127825 */ /* 0x000fcc00078e020e */
[----:B------:R-:W2:Y:S02]  /*0770*/  LDG.E R18, desc[UR4][R18.64] ;  /* 0x0000000412127981 */ /* 0x000ea4000c1e1900 */
[----:B--2---:R-:W-:-:S04]  /*0780*/  FSETP.GEU.AND P5, PT, R18, RZ, PT ;  /* 0x000000ff1200720b */ /* 0x004fc80003fae000 */
[----:B0-----:R-:W-:-:S05]  /*0790*/  FSEL R27, R18, RZ, P5 ;  /* 0x000000ff121b7208 */ /* 0x001fca0002800000 */
[----:B------:R1:W-:Y:S04]  /*07a0*/  STG.E desc[UR4][R16.64+0x8], R27 ;  /* 0x0000081b10007986 */ /* 0x0003e8000c101904 */
.L_x_6:
[----:B------:R-:W-:Y:S05]  /*07b0*/  BSYNC.RECONVERGENT B1 ;  /* 0x0000000000017941 */ /* 0x000fea0003800200 */
.L_x_5:
[----:B------:R-:W-:Y:S01]  /*07c0*/  VIADD R20, R20, 0x3 ;  /* 0x0000000314147836 */ /* 0x000fe20000000000 */
[----:B------:R-:W-:Y:S06]  /*07d0*/  @P1 BRA `(.L_x_4) ;  /* 0x0000000000141947 */ /* 0x000fec0003800000 */
[----:B------:R-:W-:-:S06]  /*07e0*/  IMAD.WIDE R18, R11, 0x4, R14 ;  /* 0x000000040b127825 */ /* 0x000fcc00078e020e */
[----:B------:R-:W2:Y:S02]  /*07f0*/  LDG.E R18, desc[UR4][R18.64] ;  /* 0x0000000412127981 */ /* 0x000ea4000c1e1900 */
[----:B--2---:R-:W-:-:S04]  /*0800*/  FSETP.GEU.AND P5, PT, R18, RZ, PT ;  /* 0x000000ff1200720b */ /* 0x004fc80003fae000 */
[----:B01----:R-:W-:-:S05]  /*0810*/  FSEL R27, R18, RZ, P5 ;  /* 0x000000ff121b7208 */ /* 0x003fca0002800000 */
[----:B------:R2:W-:Y:S04]  /*0820*/  STG.E desc[UR4][R16.64+0xc], R27 ;  /* 0x00000c1b10007986 */ /* 0x0005e8000c101904 */
.L_x_4:
[----:B------:R-:W-:Y:S05]  /*0830*/  BSYNC.RECONVERGENT B0 ;  /* 0x0000000000007941 */ /* 0x000fea0003800200 */
.L_x_3:
[----:B------:R-:W-:Y:S04]  /*0840*/  BSSY.RECONVERGENT B0, `(.L_x_7) ;  /* 0x000001b000007945 */ /* 0x000fe80003800200 */
[----:B------:R-:W-:Y:S05]  /*0850*/  @P3 BRA `(.L_x_8) ;  /* 0x0000000000643947 */ /* 0x000fea0003800000 */
[----:B012---:R-:W0:Y:S02]  /*0860*/  @!P4 LDC.64 R16, c[0x0][0x388] ;  /* 0x0000e200ff10cb82 */ /* 0x007e240000000a00 */
        /* <DEDUP_REMOVED lines=17> */
.L_x_10:
[----:B------:R-:W-:Y:S05]  /*0980*/  BSYNC.RECONVERGENT B1 ;  /* 0x0000000000017941 */ /* 0x000fea0003800200 */
.L_x_9:
[----:B------:R-:W-:Y:S05]  /*0990*/  @P1 BRA `(.L_x_8) ;  /* 0x0000000000141947 */ /* 0x000fea0003800000 */
[----:B------:R-:W-:-:S06]  /*09a0*/  IMAD.WIDE R18, R23, 0x4, R14 ;  /* 0x0000000417127825 */ /* 0x000fcc00078e020e */
[----:B------:R-:W2:Y:S02]  /*09b0*/  LDG.E R18, desc[UR4][R18.64] ;  /* 0x0000000412127981 */ /* 0x000ea4000c1e1900 */
[----:B--2---:R-:W-:-:S04]  /*09c0*/  FSETP.GEU.AND P5, PT, R18, RZ, PT ;  /* 0x000000ff1200720b */ /* 0x004fc80003fae000 */
[----:B01----:R-:W-:-:S05]  /*09d0*/  FSEL R27, R18, RZ, P5 ;  /* 0x000000ff121b7208 */ /* 0x003fca0002800000 */
[----:B------:R3:W-:Y:S04]  /*09e0*/  STG.E desc[UR4][R16.64+0xc], R27 ;  /* 0x00000c1b10007986 */ /* 0x0007e8000c101904 */
.L_x_8:
[----:B------:R-:W-:Y:S05]  /*09f0*/  BSYNC.RECONVERGENT B0 ;  /* 0x0000000000007941 */ /* 0x000fea0003800200 */
.L_x_7:
[----:B------:R-:W-:Y:S01]  /*0a00*/  VIADD R4, R4, 0x1 ;  /* 0x0000000104047836 */ /* 0x000fe20000000000 */
[----:B------:R-:W-:Y:S01]  /*0a10*/  IADD3 R9, PT, PT, R9, 0x1, RZ ;  /* 0x0000000109097810 */ /* 0x000fe20007ffe0ff */
[----:B------:R-:W-:Y:S01]  /*0a20*/  VIADD R23, R23, 0x1 ;  /* 0x0000000117177836 */ /* 0x000fe20000000000 */
[----:B------:R-:W-:Y:S01]  /*0a30*/  IADD3 R6, PT, PT, R6, 0x1, RZ ;  /* 0x0000000106067810 */ /* 0x000fe20007ffe0ff */
[----:B------:R-:W-:Y:S01]  /*0a40*/  VIADD R25, R25, 0x1 ;  /* 0x0000000119197836 */ /* 0x000fe20000000000 */
[----:B------:R-:W-:Y:S01]  /*0a50*/  ISETP.NE.AND P5, PT, R4, RZ, PT ;  /* 0x000000ff0400720c */ /* 0x000fe20003fa5270 */
[----:B------:R-:W-:Y:S02]  /*0a60*/  VIADD R11, R11, 0x1 ;  /* 0x000000010b0b7836 */ /* 0x000fe40000000000 */
[----:B------:R-:W-:Y:S02]  /*0a70*/  VIADD R21, R21, 0x1 ;  /* 0x0000000115157836 */ /* 0x000fe40000000000 */
[----:B------:R-:W-:-:S02]  /*0a80*/  VIADD R8, R8, 0x1 ;  /* 0x0000000108087836 */ /* 0x000fc40000000000 */
[----:B------:R-:W-:Y:S02]  /*0a90*/  VIADD R10, R10, 0x1 ;  /* 0x000000010a0a7836 */ /* 0x000fe40000000000 */
[----:B------:R-:W-:Y:S02]  /*0aa0*/  VIADD R7, R7, 0x1 ;  /* 0x0000000107077836 */ /* 0x000fe40000000000 */
[----:B------:R-:W-:Y:S02]  /*0ab0*/  VIADD R5, R5, 0x9 ;  /* 0x0000000905057836 */ /* 0x000fe40000000000 */
[----:B------:R-:W-:Y:S05]  /*0ac0*/  @P5 BRA `(.L_x_11) ;  /* 0xfffffff800845947 */ /* 0x000fea000383ffff */
.L_x_0:
[----:B------:R-:W4:Y:S01]  /*0ad0*/  LDC.64 R4, c[0x0][0x380] ;  /* 0x0000e000ff047b82 */ /* 0x000f220000000a00 */
[----:B------:R-:W-:Y:S01]  /*0ae0*/  IADD3 R3, PT, PT, R3, 0x1, R0 ;  /* 0x0000000103037810 */ /* 0x000fe20007ffe000 */
[----:B------:R-:W-:-:S04]  /*0af0*/  IMAD.MOV.U32 R7, RZ, RZ, 0x3f800000 ;  /* 0x3f800000ff077424 */ /* 0x000fc800078e00ff */
[----:B----4-:R-:W-:-:S05]  /*0b00*/  IMAD.WIDE R2, R3, 0x4, R4 ;  /* 0x0000000403027825 */ /* 0x010fca00078e0204 */
[----:B------:R-:W-:Y:S01]  /*0b10*/  STG.E desc[UR4][R2.64+-0x4], R7 ;  /* 0xfffffc0702007986 */ /* 0x000fe2000c101904 */
[----:B------:R-:W-:Y:S05]  /*0b20*/  EXIT ;  /* 0x000000000000794d */ /* 0x000fea0003800000 */
.L_x_12:
[----:B------:R-:W-:-:S00]  /*0b30*/  BRA `(.L_x_12) ;  /* 0xfffffffc00fc7947 */ /* 0x000fc0000383ffff */
[----:B------:R-:W-:-:S00]  /*0b40*/  NOP ;  /* 0x0000000000007918 */ /* 0x000fc00000000000 */
        /* <DEDUP_REMOVED lines=11> */
.L_x_33:


//--------------------- .text._Z10padding_fcPfPKfii --------------------------
	.section	.text._Z10padding_fcPfPKfii,"ax",@progbits
	.align	128
        .global         _Z10padding_fcPfPKfii
        .type           _Z10padding_fcPfPKfii,@function
        .size           _Z10padding_fcPfPKfii,(.L_x_34 - _Z10padding_fcPfPKfii)
        .other          _Z10padding_fcPfPKfii,@"STO_CUDA_ENTRY STV_DEFAULT"
_Z10padding_fcPfPKfii:
.text._Z10padding_fcPfPKfii:
[----:B------:R-:W-:Y:S01]  /*0000*/  LDC R1, c[0x0][0x37c] ;  /* 0x0000df00ff017b82 */ /* 0x000fe20000000800 */
[----:B------:R-:W0:Y:S01]  /*0010*/  LDCU UR4, c[0x0][0x390] ;  /* 0x00007200ff0477ac */ /* 0x000e220008000800 */
[----:B------:R-:W1:Y:S01]  /*0020*/  S2R R0, SR_TID.X ;  /* 0x0000000000007919 */ /* 0x000e620000002100 */
[----:B------:R-:W2:Y:S01]  /*0030*/  LDCU.64 UR8, c[0x0][0x358] ;  /* 0x00006b00ff0877ac */ /* 0x000ea20008000a00 */
[----:B0-----:R-:W-:Y:S02]  /*0040*/  UISETP.NE.AND UP0, UPT, UR4, URZ, UPT ;  /* 0x000000ff0400728c */ /* 0x001fe4000bf05270 */
[----:B------:R-:W-:-:S07]  /*0050*/  UIMAD UR6, UR4, UR4, URZ ;  /* 0x00000004040672a4 */ /* 0x000fce000f8e02ff */
[----:B--2---:R-:W-:Y:S05]  /*0060*/  BRA.U !UP0, `(.L_x_13) ;  /* 0x0000000908707547 */ /* 0x004fea000b800000 */
[----:B------:R-:W-:Y:S02]  /*0070*/  UISETP.LT.U32.AND UP0, UPT, UR6, 0x1, UPT ;  /* 0x000000010600788c */ /* 0x000fe4000bf01070 */
[----:B-1----:R-:W-:Y:S01]  /*0080*/  IMAD R6, R0, UR6, RZ ;  /* 0x0000000600067c24 */ /* 0x002fe2000f8e02ff */
[----:B------:R-:W-:Y:S01]  /*0090*/  UMOV UR4, URZ ;  /* 0x000000ff00047c82 */ /* 0x000fe20008000000 */
[----:B------:R-:W-:Y:S02]  /*00a0*/  USEL UR5, UR6, 0x1, !UP0 ;  /* 0x0000000106057887 */ /* 0x000fe4000c000000 */
[----:B------:R-:W-:-:S09]  /*00b0*/  UISETP.GE.U32.AND UP0, UPT, UR6, 0x4, UPT ;  /* 0x000000040600788c */ /* 0x000fd2000bf06070 */
[----:B------:R-:W-:Y:S05]  /*00c0*/  BRA.U !UP0, `(.L_x_14) ;  /* 0x0000000908287547 */ /* 0x000fea000b800000 */
[----:B------:R-:W0:Y:S01]  /*00d0*/  LDC R7, c[0x0][0x394] ;  /* 0x0000e500ff077b82 */ /* 0x000e220000000800 */
[----:B------:R-:W-:Y:S01]  /*00e0*/  ULOP3.LUT UR4, UR5, 0xfffffffc, URZ, 0xc0, !UPT ;  /* 0xfffffffc05047892 */ /* 0x000fe2000f8ec0ff */
[----:B------:R-:W-:Y:S02]  /*00f0*/  MOV R17, R0 ;  /* 0x0000000000117202 */ /* 0x000fe40000000f00 */
[----:B------:R-:W-:Y:S01]  /*0100*/  MOV R9, R6 ;  /* 0x0000000600097202 */ /* 0x000fe20000000f00 */
[----:B------:R-:W-:-:S03]  /*0110*/  UIADD3 UR7, UPT, UPT, -UR4, URZ, URZ ;  /* 0x000000ff04077290 */ /* 0x000fc6000fffe1ff */
[----:B------:R-:W1:Y:S01]  /*0120*/  LDC.64 R2, c[0x0][0x380] ;  /* 0x0000e000ff027b82 */ /* 0x000e620000000a00 */
[----:B------:R-:W-:-:S07]  /*0130*/  UISETP.GE.AND UP0, UPT, UR7, URZ, UPT ;  /* 0x000000ff0700728c */ /* 0x000fce000bf06270 */
[----:B------:R-:W2:Y:S02]  /*0140*/  LDC.64 R4, c[0x0][0x388] ;  /* 0x0000e200ff047b82 */ /* 0x000ea40000000a00 */
[----:B------:R-:W-:Y:S05]  /*0150*/  BRA.U UP0, `(.L_x_15) ;  /* 0x0000000500bc7547 */ /* 0x000fea000b800000 */
[----:B------:R-:W-:Y:S02]  /*0160*/  UIADD3 UR10, UPT, UPT, -UR7, URZ, URZ ;  /* 0x000000ff070a7290 */ /* 0x000fe4000fffe1ff */
[----:B------:R-:W-:Y:S02]  /*0170*/  UPLOP3.LUT UP0, UPT, UPT, UPT, UPT, 0x80, 0x8 ;  /* 0x000000000008789c */ /* 0x000fe40003f0f070 */
[----:B------:R-:W-:-:S09]  /*0180*/  UISETP.GT.AND UP1, UPT, UR10, 0xc, UPT ;  /* 0x0000000c0a00788c */ /* 0x000fd2000bf24270 */
[----:B------:R-:W-:Y:S05]  /*0190*/  BRA.U !UP1, `(.L_x_16) ;  /* 0x00000005090c7547 */ /* 0x000fea000b800000 */
[----:B------:R-:W-:-:S11]  /*01a0*/  UPLOP3.LUT UP0, UPT, UPT, UPT, UPT, 0x40, 0x4 ;  /* 0x000000000004789c */ /* 0x000fd60003f0e870 */
.L_x_17:
[----:B------:R-:W3:Y:S08]  /*01b0*/  LDC.64 R10, c[0x0][0x388] ;  /* 0x0000e200ff0a7b82 */ /* 0x000ef00000000a00 */
[----:B--2---:R-:W4:Y:S08]  /*01c0*/  LDC.64 R12, c[0x0][0x380] ;  /* 0x0000e000ff0c7b82 */ /* 0x004f300000000a00 */
[----:B------:R-:W5:Y:S01]  /*01d0*/  LDC R8, c[0x0][0x394] ;  /* 0x0000e500ff087b82 */ /* 0x000f620000000800 */
[----:B---3--:R-:W-:-:S05]  /*01e0*/  IMAD.WIDE R18, R17, 0x4, R10 ;  /* 0x0000000411127825 */ /* 0x008fca00078e020a */
[----:B------:R-:W3:Y:S01]  /*01f0*/  LDG.E R29, desc[UR8][R18.64] ;  /* 0x00000008121d7981 */ /* 0x000ee2000c1e1900 */
[----:B----4-:R-:W-:-:S04]  /*0200*/  IMAD.WIDE.U32 R14, R9, 0x4, R12 ;  /* 0x00000004090e7825 */ /* 0x010fc800078e000c */
[C---:B-----5:R-:W-:Y:S01]  /*0210*/  IMAD.WIDE R22, R8.reuse, 0x4, R18 ;  /* 0x0000000408167825 */ /* 0x060fe200078e0212 */
[----:B---3--:R3:W-:Y:S04]  /*0220*/  STG.E desc[UR8][R14.64], R29 ;  /* 0x0000001d0e007986 */ /* 0x0087e8000c101908 */
[----:B------:R-:W4:Y:S01]  /*0230*/  LDG.E R20, desc[UR8][R22.64] ;  /* 0x0000000816147981 */ /* 0x000f22000c1e1900 */
[----:B------:R-:W-:-:S03]  /*0240*/  IMAD.WIDE R24, R8, 0x4, R22 ;  /* 0x0000000408187825 */ /* 0x000fc600078e0216 */
[----:B----4-:R4:W-:Y:S04]  /*0250*/  STG.E desc[UR8][R14.64+0x4], R20 ;  /* 0x000004140e007986 */ /* 0x0109e8000c101908 */
[----:B------:R-:W5:Y:S01]  /*0260*/  LDG.E R28, desc[UR8][R24.64] ;  /* 0x00000008181c7981 */ /* 0x000f62000c1e1900 */
[C---:B------:R-:W-:Y:S01]  /*0270*/  IMAD.WIDE R26, R8.reuse, 0x4, R24 ;  /* 0x00000004081a7825 */ /* 0x040fe200078e0218 */
[----:B------:R-:W-:Y:S02]  /*0280*/  LEA R21, R8, R17, 0x2 ;  /* 0x0000001108157211 */ /* 0x000fe400078e10ff */
[----:B-----5:R5:W-:Y:S04]  /*0290*/  STG.E desc[UR8][R14.64+0x8], R28 ;  /* 0x0000081c0e007986 */ /* 0x020be8000c101908 */
[----:B------:R-:W2:Y:S01]  /*02a0*/  LDG.E R27, desc[UR8][R26.64] ;  /* 0x000000081a1b7981 */ /* 0x000ea2000c1e1900 */
[----:B------:R-:W-:Y:S01]  /*02b0*/  IMAD.WIDE R18, R21, 0x4, R10 ;  /* 0x0000000415127825 */ /* 0x000fe200078e020a */
[----:B------:R-:W-:-:S02]  /*02c0*/  IADD3 R17, PT, PT, R9, 0x4, RZ ;  /* 0x0000000409117810 */ /* 0x000fc40007ffe0ff */
[----:B--2---:R2:W-:Y:S04]  /*02d0*/  STG.E desc[UR8][R14.64+0xc], R27 ;  /* 0x00000c1b0e007986 */ /* 0x0045e8000c101908 */
[----:B---3--:R-:W3:Y:S01]  /*02e0*/  LDG.E R29, desc[UR8][R18.64] ;  /* 0x00000008121d7981 */ /* 0x008ee2000c1e1900 */
[----:B------:R-:W-:-:S04]  /*02f0*/  IMAD.WIDE.U32 R16, R17, 0x4, R12 ;  /* 0x0000000411107825 */ /* 0x000fc800078e000c */
[C---:B------:R-:W-:Y:S01]  /*0300*/  IMAD.WIDE R22, R8.reuse, 0x4, R18 ;  /* 0x0000000408167825 */ /* 0x040fe200078e0212 */
[----:B---3--:R3:W-:Y:S04]  /*0310*/  STG.E desc[UR8][R16.64], R29 ;  /* 0x0000001d10007986 */ /* 0x0087e8000c101908 */
[----:B----4-:R-:W4:Y:S01]  /*0320*/  LDG.E R20, desc[UR8][R22.64] ;  /* 0x0000000816147981 */ /* 0x010f22000c1e1900 */
[----:B------:R-:W-:-:S03]  /*0330*/  IMAD.WIDE R24, R8, 0x4, R22 ;  /* 0x0000000408187825 */ /* 0x000fc600078e0216 */
[----:B----4-:R4:W-:Y:S04]  /*0340*/  STG.E desc[UR8][R16.64+0x4], R20 ;  /* 0x0000041410007986 */ /* 0x0109e8000c101908 */
[----:B-----5:R-:W5:Y:S01]  /*0350*/  LDG.E R28, desc[UR8][R24.64] ;  /* 0x00000008181c7981 */ /* 0x020f62000c1e1900 */
[C---:B--2---:R-:W-:Y:S01]  /*0360*/  IMAD.WIDE R26, R8.reuse, 0x4, R24 ;  /* 0x00000004081a7825 */ /* 0x044fe200078e0218 */
[----:B------:R-:W-:Y:S02]  /*0370*/  LEA R21, R8, R21, 0x2 ;  /* 0x0000001508157211 */ /* 0x000fe400078e10ff */
[----:B-----5:R2:W-:Y:S04]  /*0380*/  STG.E desc[UR8][R16.64+0x8], R28 ;  /* 0x0000081c10007986 */ /* 0x0205e8000c101908 */
[----:B------:R-:W5:Y:S01]  /*0390*/  LDG.E R27, desc[UR8][R26.64] ;  /* 0x000000081a1b7981 */ /* 0x000f62000c1e1900 */
[----:B------:R-:W-:Y:S01]  /*03a0*/  IMAD.WIDE R18, R21, 0x4, R10 ;  /* 0x0000000415127825 */ /* 0x000fe200078e020a */
[----:B------:R-:W-:-:S02]  /*03b0*/  IADD3 R15, PT, PT, R9, 0x8, RZ ;  /* 0x00000008090f7810 */ /* 0x000fc40007ffe0ff */
[----:B-----5:R5:W-:Y:S04]  /*03c0*/  STG.E desc[UR8][R16.64+0xc], R27 ;  /* 0x00000c1b10007986 */ /* 0x020be8000c101908 */
[----:B---3--:R-:W3:Y:S01]  /*03d0*/  LDG.E R29, desc[UR8][R18.64] ;  /* 0x00000008121d7981 */ /* 0x008ee2000c1e1900 */
[----:B------:R-:W-:-:S04]  /*03e0*/  IMAD.WIDE.U32 R14, R15, 0x4, R12 ;  /* 0x000000040f0e7825 */ /* 0x000fc800078e000c */
[C---:B------:R-:W-:Y:S01]  /*03f0*/  IMAD.WIDE R22, R8.reuse, 0x4, R18 ;  /* 0x0000000408167825 */ /* 0x040fe200078e0212 */
[----:B---3--:R3:W-:Y:S04]  /*0400*/  STG.E desc[UR8][R14.64], R29 ;  /* 0x0000001d0e007986 */ /* 0x0087e8000c101908 */
[----:B----4-:R-:W4:Y:S01]  /*0410*/  LDG.E R20, desc[UR8][R22.64] ;  /* 0x0000000816147981 */ /* 0x010f22000c1e1900 */
[----:B------:R-:W-:-:S03]  /*0420*/  IMAD.WIDE R24, R8, 0x4, R22 ;  /* 0x0000000408187825 */ /* 0x000fc600078e0216 */
[----:B----4-:R4:W-:Y:S04]  /*0430*/  STG.E desc[UR8][R14.64+0x4], R20 ;  /* 0x000004140e007986 */ /* 0x0109e8000c101908 */
[----:B--2---:R-:W2:Y:S01]  /*0440*/  LDG.E R28, desc[UR8][R24.64] ;  /* 0x00000008181c7981 */ /* 0x004ea2000c1e1900 */
[C---:B-----5:R-:W-:Y:S01]  /*0450*/  IMAD.WIDE R26, R8.reuse, 0x4, R24 ;  /* 0x00000004081a7825 */ /* 0x060fe200078e0218 */
[----:B------:R-:W-:Y:S02]  /*0460*/  LEA R17, R8, R21, 0x2 ;  /* 0x0000001508117211 */ /* 0x000fe400078e10ff */
[----:B--2---:R2:W-:Y:S04]  /*0470*/  STG.E desc[UR8][R14.64+0x8], R28 ;  /* 0x0000081c0e007986 */ /* 0x0045e8000c101908 */
        /* <DEDUP_REMOVED lines=8> */
[----:B------:R-:W3:Y:S01]  /*0500*/  LDG.E R25, desc[UR8][R18.64] ;  /* 0x0000000812197981 */ /* 0x000ee2000c1e1900 */
[----:B----4-:R-:W-:-:S03]  /*0510*/  IMAD.WIDE R20, R8, 0x4, R18 ;  /* 0x0000000408147825 */ /* 0x010fc600078e0212 */
[----:B---3--:R2:W-:Y:S04]  /*0520*/  STG.E desc[UR8][R12.64+0x4], R25 ;  /* 0x000004190c007986 */ /* 0x0085e8000c101908 */
[----:B------:R-:W3:Y:S01]  /*0530*/  LDG.E R16, desc[UR8][R20.64] ;  /* 0x0000000814107981 */ /* 0x000ee2000c1e1900 */
[----:B------:R-:W-:-:S03]  /*0540*/  IMAD.WIDE R22, R8, 0x4, R20 ;  /* 0x0000000408167825 */ /* 0x000fc600078e0214 */
[----:B---3--:R2:W-:Y:S04]  /*0550*/  STG.E desc[UR8][R12.64+0x8], R16 ;  /* 0x000008100c007986 */ /* 0x0085e8000c101908 */
[----:B------:R-:W3:Y:S01]  /*0560*/  LDG.E R23, desc[UR8][R22.64] ;  /* 0x0000000816177981 */ /* 0x000ee2000c1e1900 */
[----:B------:R-:W-:Y:S01]  /*0570*/  UIADD3 UR7, UPT, UPT, UR7, 0x10, URZ ;  /* 0x0000001007077890 */ /* 0x000fe2000fffe0ff */
[----:B------:R-:W-:Y:S02]  /*0580*/  LEA R17, R8, R17, 0x2 ;  /* 0x0000001108117211 */ /* 0x000fe400078e10ff */
[----:B------:R-:W-:Y:S01]  /*0590*/  IADD3 R9, PT, PT, R9, 0x10, RZ ;  /* 0x0000001009097810 */ /* 0x000fe20007ffe0ff */
[----:B------:R-:W-:Y:S01]  /*05a0*/  UISETP.GE.AND UP1, UPT, UR7, -0xc, UPT ;  /* 0xfffffff40700788c */ /* 0x000fe2000bf26270 */
[----:B---3--:R2:W-:Y:S08]  /*05b0*/  STG.E desc[UR8][R12.64+0xc], R23 ;  /* 0x00000c170c007986 */ /* 0x0085f0000c101908 */
[----:B------:R-:W-:Y:S05]  /*05c0*/  BRA.U !UP1, `(.L_x_17) ;  /* 0xfffffff909f87547 */ /* 0x000fea000b83ffff */
.L_x_16:
[----:B------:R-:W-:-:S04]  /*05d0*/  UIADD3 UR10, UPT, UPT, -UR7, URZ, URZ ;  /* 0x000000ff070a7290 */ /* 0x000fc8000fffe1ff */
[----:B------:R-:W-:-:S09]  /*05e0*/  UISETP.GT.AND UP1, UPT, UR10, 0x4, UPT ;  /* 0x000000040a00788c */ /* 0x000fd2000bf24270 */
[----:B------:R-:W-:Y:S05]  /*05f0*/  BRA.U !UP1, `(.L_x_18) ;  /* 0x00000001098c7547 */ /* 0x000fea000b800000 */
[----:B--2---:R-:W2:Y:S08]  /*0600*/  LDC.64 R14, c[0x0][0x388] ;  /* 0x0000e200ff0e7b82 */ /* 0x004eb00000000a00 */
[----:B------:R-:W3:Y:S08]  /*0610*/  LDC.64 R12, c[0x0][0x380] ;  /* 0x0000e000ff0c7b82 */ /* 0x000ef00000000a00 */
[----:B------:R-:W4:Y:S01]  /*0620*/  LDC R8, c[0x0][0x394] ;  /* 0x0000e500ff087b82 */ /* 0x000f220000000800 */
[----:B--2---:R-:W-:-:S05]  /*0630*/  IMAD.WIDE R18, R17, 0x4, R14 ;  /* 0x0000000411127825 */ /* 0x004fca00078e020e */
[----:B------:R-:W2:Y:S01]  /*0640*/  LDG.E R27, desc[UR8][R18.64] ;  /* 0x00000008121b7981 */ /* 0x000ea2000c1e1900 */
[----:B---3--:R-:W-:-:S04]  /*0650*/  IMAD.WIDE.U32 R10, R9, 0x4, R12 ;  /* 0x00000004090a7825 */ /* 0x008fc800078e000c */
[C---:B----4-:R-:W-:Y:S01]  /*0660*/  IMAD.WIDE R20, R8.reuse, 0x4, R18 ;  /* 0x0000000408147825 */ /* 0x050fe200078e0212 */
[----:B--2---:R2:W-:Y:S04]  /*0670*/  STG.E desc[UR8][R10.64], R27 ;  /* 0x0000001b0a007986 */ /* 0x0045e8000c101908 */
[----:B------:R-:W3:Y:S01]  /*0680*/  LDG.E R29, desc[UR8][R20.64] ;  /* 0x00000008141d7981 */ /* 0x000ee2000c1e1900 */
[----:B------:R-:W-:-:S03]  /*0690*/  IMAD.WIDE R22, R8, 0x4, R20 ;  /* 0x0000000408167825 */ /* 0x000fc600078e0214 */
[----:B---3--:R3:W-:Y:S04]  /*06a0*/  STG.E desc[UR8][R10.64+0x4], R29 ;  /* 0x0000041d0a007986 */ /* 0x0087e8000c101908 */
[----:B------:R-:W4:Y:S01]  /*06b0*/  LDG.E R16, desc[UR8][R22.64] ;  /* 0x0000000816107981 */ /* 0x000f22000c1e1900 */
[C---:B------:R-:W-:Y:S01]  /*06c0*/  IMAD.WIDE R24, R8.reuse, 0x4, R22 ;  /* 0x0000000408187825 */ /* 0x040fe200078e0216 */
[----:B------:R-:W-:Y:S02]  /*06d0*/  LEA R17, R8, R17, 0x2 ;  /* 0x0000001108117211 */ /* 0x000fe400078e10ff */
[----:B----4-:R4:W-:Y:S04]  /*06e0*/  STG.E desc[UR8][R10.64+0x8], R16 ;  /* 0x000008100a007986 */ /* 0x0109e8000c101908 */
[----:B------:R-:W5:Y:S01]  /*06f0*/  LDG.E R25, desc[UR8][R24.64] ;  /* 0x0000000818197981 */ /* 0x000f62000c1e1900 */
[----:B------:R-:W-:Y:S01]  /*0700*/  IMAD.WIDE R14, R17, 0x4, R14 ;  /* 0x00000004110e7825 */ /* 0x000fe200078e020e */
[----:B------:R-:W-:-:S02]  /*0710*/  IADD3 R19, PT, PT, R9, 0x4, RZ ;  /* 0x0000000409137810 */ /* 0x000fc40007ffe0ff */
[----:B-----5:R0:W-:Y:S04]  /*0720*/  STG.E desc[UR8][R10.64+0xc], R25 ;  /* 0x00000c190a007986 */ /* 0x0201e8000c101908 */
[----:B--2---:R-:W2:Y:S01]  /*0730*/  LDG.E R27, desc[UR8][R14.64] ;  /* 0x000000080e1b7981 */ /* 0x004ea2000c1e1900 */
[----:B------:R-:W-:-:S04]  /*0740*/  IMAD.WIDE.U32 R12, R19, 0x4, R12 ;  /* 0x00000004130c7825 */ /* 0x000fc800078e000c */
[C---:B------:R-:W-:Y:S01]  /*0750*/  IMAD.WIDE R18, R8.reuse, 0x4, R14 ;  /* 0x0000000408127825 */ /* 0x040fe200078e020e */
[----:B--2---:R2:W-:Y:S04]  /*0760*/  STG.E desc[UR8][R12.64], R27 ;  /* 0x0000001b0c007986 */ /* 0x0045e8000c101908 */
[----:B---3--:R-:W3:Y:S01]  /*0770*/  LDG.E R29, desc[UR8][R18.64] ;  /* 0x00000008121d7981 */ /* 0x008ee2000c1e1900 */
[----:B------:R-:W-:-:S03]  /*0780*/  IMAD.WIDE R20, R8, 0x4, R18 ;  /* 0x0000000408147825 */ /* 0x000fc600078e0212 */
[----:B---3--:R2:W-:Y:S04]  /*0790*/  STG.E desc[UR8][R12.64+0x4], R29 ;  /* 0x0000041d0c007986 */ /* 0x0085e8000c101908 */
[----:B----4-:R-:W3:Y:S01]  /*07a0*/  LDG.E R16, desc[UR8][R20.64] ;  /* 0x0000000814107981 */ /* 0x010ee2000c1e1900 */
[----:B------:R-:W-:-:S03]  /*07b0*/  IMAD.WIDE R22, R8, 0x4, R20 ;  /* 0x0000000408167825 */ /* 0x000fc600078e0214 */
[----:B---3--:R2:W-:Y:S04]  /*07c0*/  STG.E desc[UR8][R12.64+0x8], R16 ;  /* 0x000008100c007986 */ /* 0x0085e8000c101908 */
[----:B------:R-:W3:Y:S01]  /*07d0*/  LDG.E R23, desc[UR8][R22.64] ;  /* 0x0000000816177981 */ /* 0x000ee2000c1e1900 */
[----:B------:R-:W-:Y:S01]  /*07e0*/  LEA R17, R8, R17, 0x2 ;  /* 0x0000001108117211 */ /* 0x000fe200078e10ff */
[----:B------:R-:W-:Y:S01]  /*07f0*/  UIADD3 UR7, UPT, UPT, UR7, 0x8, URZ ;  /* 0x0000000807077890 */ /* 0x000fe2000fffe0ff */
[----:B------:R-:W-:Y:S01]  /*0800*/  IADD3 R9, PT, PT, R9, 0x8, RZ ;  /* 0x0000000809097810 */ /* 0x000fe20007ffe0ff */
[----:B------:R-:W-:Y:S01]  /*0810*/  UPLOP3.LUT UP0, UPT, UPT, UPT, UPT, 0x40, 0x4 ;  /* 0x000000000004789c */ /* 0x000fe20003f0e870 */
[----:B0--3--:R2:W-:Y:S10]  /*0820*/  STG.E desc[UR8][R12.64+0xc], R23 ;  /* 0x00000c170c007986 */ /* 0x0095f4000c101908 */
.L_x_18:
[----:B------:R-:W-:-:S09]  /*0830*/  UISETP.NE.OR UP0, UPT, UR7, URZ, UP0 ;  /* 0x000000ff0700728c */ /* 0x000fd20008705670 */
[----:B------:R-:W-:Y:S05]  /*0840*/  BRA.U !UP0, `(.L_x_14) ;  /* 0x0000000108487547 */ /* 0x000fea000b800000 */
.L_x_15:
[----:B--2---:R-:W-:-:S05]  /*0850*/  IMAD.WIDE R12, R17, 0x4, R4 ;  /* 0x00000004110c7825 */ /* 0x004fca00078e0204 */
[----:B---3--:R-:W2:Y:S01]  /*0860*/  LDG.E R23, desc[UR8][R12.64] ;  /* 0x000000080c177981 */ /* 0x008ea2000c1e1900 */
[----:B-1----:R-:W-:-:S04]  /*0870*/  IMAD.WIDE.U32 R10, R9, 0x4, R2 ;  /* 0x00000004090a7825 */ /* 0x002fc800078e0002 */
[C---:B0-----:R-:W-:Y:S01]  /*0880*/  IMAD.WIDE R14, R7.reuse, 0x4, R12 ;  /* 0x00000004070e7825 */ /* 0x041fe200078e020c */
[----:B--2---:R3:W-:Y:S04]  /*0890*/  STG.E desc[UR8][R10.64], R23 ;  /* 0x000000170a007986 */ /* 0x0047e8000c101908 */
[----:B------:R-:W2:Y:S01]  /*08a0*/  LDG.E R25, desc[UR8][R14.64] ;  /* 0x000000080e197981 */ /* 0x000ea2000c1e1900 */
[----:B------:R-:W-:-:S03]  /*08b0*/  IMAD.WIDE R18, R7, 0x4, R14 ;  /* 0x0000000407127825 */ /* 0x000fc600078e020e */
[----:B--2---:R3:W-:Y:S04]  /*08c0*/  STG.E desc[UR8][R10.64+0x4], R25 ;  /* 0x000004190a007986 */ /* 0x0047e8000c101908 */
[----:B------:R-:W2:Y:S01]  /*08d0*/  LDG.E R27, desc[UR8][R18.64] ;  /* 0x00000008121b7981 */ /* 0x000ea2000c1e1900 */
[----:B------:R-:W-:-:S03]  /*08e0*/  IMAD.WIDE R20, R7, 0x4, R18 ;  /* 0x0000000407147825 */ /* 0x000fc600078e0212 */
[----:B--2---:R3:W-:Y:S04]  /*08f0*/  STG.E desc[UR8][R10.64+0x8], R27 ;  /* 0x0000081b0a007986 */ /* 0x0047e8000c101908 */
[----:B------:R-:W2:Y:S01]  /*0900*/  LDG.E R21, desc[UR8][R20.64] ;  /* 0x0000000814157981 */ /* 0x000ea2000c1e1900 */
[----:B------:R-:W-:Y:S01]  /*0910*/  UIADD3 UR7, UPT, UPT, UR7, 0x4, URZ ;  /* 0x0000000407077890 */ /* 0x000fe2000fffe0ff */
[----:B------:R-:W-:Y:S02]  /*0920*/  LEA R17, R7, R17, 0x2 ;  /* 0x0000001107117211 */ /* 0x000fe400078e10ff */
[----:B------:R-:W-:Y:S01]  /*0930*/  IADD3 R9, PT, PT, R9, 0x4, RZ ;  /* 0x0000000409097810 */ /* 0x000fe20007ffe0ff */
[----:B------:R-:W-:Y:S01]  /*0940*/  UISETP.NE.AND UP0, UPT, UR7, URZ, UPT ;  /* 0x000000ff0700728c */ /* 0x000fe2000bf05270 */
[----:B--2---:R3:W-:Y:S08]  /*0950*/  STG.E desc[UR8][R10.64+0xc], R21 ;  /* 0x00000c150a007986 */ /* 0x0047f0000c101908 */
[----:B------:R-:W-:Y:S05]  /*0960*/  BRA.U UP0, `(.L_x_15) ;  /* 0xfffffffd00b87547 */ /* 0x000fea000b83ffff */
.L_x_14:
[----:B------:R-:W-:-:S04]  /*0970*/  ULOP3.LUT UR5, UR5, 0x1, URZ, 0xc0, !UPT ;  /* 0x0000000105057892 */ /* 0x000fc8000f8ec0ff */
[----:B------:R-:W-:-:S09]  /*0980*/  UISETP.NE.U32.AND UP0, UPT, UR5, 0x1, UPT ;  /* 0x000000010500788c */ /* 0x000fd2000bf05070 */
[----:B------:R-:W-:Y:S05]  /*0990*/  BRA.U UP0, `(.L_x_13) ;  /* 0x0000000100247547 */ /* 0x000fea000b800000 */
[----:B--2---:R-:W2:Y:S08]  /*09a0*/  LDC R5, c[0x0][0x394] ;  /* 0x0000e500ff057b82 */ /* 0x004eb00000000800 */
[----:B-1----:R-:W1:Y:S01]  /*09b0*/  LDC.64 R2, c[0x0][0x388] ;  /* 0x0000e200ff027b82 */ /* 0x002e620000000a00 */
[----:B--2---:R-:W-:-:S04]  /*09c0*/  IMAD R5, R5, UR4, R0 ;  /* 0x0000000405057c24 */ /* 0x004fc8000f8e0200 */
[----:B-1----:R-:W-:-:S03]  /*09d0*/  IMAD.WIDE R2, R5, 0x4, R2 ;  /* 0x0000000405027825 */ /* 0x002fc600078e0202 */
[----:B------:R-:W1:Y:S03]  /*09e0*/  LDC.64 R4, c[0x0][0x380] ;  /* 0x0000e000ff047b82 */ /* 0x000e660000000a00 */
[----:B------:R-:W2:Y:S01]  /*09f0*/  LDG.E R3, desc[UR8][R2.64] ;  /* 0x0000000802037981 */ /* 0x000ea2000c1e1900 */
[----:B0-----:R-:W-:-:S05]  /*0a00*/  IADD3 R7, PT, PT, R6, UR4, RZ ;  /* 0x0000000406077c10 */ /* 0x001fca000fffe0ff */
[----:B-1----:R-:W-:-:S05]  /*0a10*/  IMAD.WIDE.U32 R4, R7, 0x4, R4 ;  /* 0x0000000407047825 */ /* 0x002fca00078e0004 */
[----:B--2---:R4:W-:Y:S02]  /*0a20*/  STG.E desc[UR8][R4.64], R3 ;  /* 0x0000000304007986 */ /* 0x0049e4000c101908 */
.L_x_13:
[----:B-1----:R-:W-:-:S13]  /*0a30*/  ISETP.NE.AND P0, PT, R0, RZ, PT ;  /* 0x000000ff0000720c */ /* 0x002fda0003f05270 */
[----:B------:R-:W-:Y:S05]  /*0a40*/  @P0 EXIT ;  /* 0x000000000000094d */ /* 0x000fea0003800000 */
[----:B--2-4-:R-:W1:Y:S01]  /*0a50*/  LDC R5, c[0x0][0x394] ;  /* 0x0000e500ff057b82 */ /* 0x014e620000000800 */
[----:B0-----:R-:W-:-:S07]  /*0a60*/  HFMA2 R7, -RZ, RZ, 1.875, 0 ;  /* 0x3f800000ff077431 */ /* 0x001fce00000001ff */
[----:B------:R-:W0:Y:S01]  /*0a70*/  LDC.64 R2, c[0x0][0x380] ;  /* 0x0000e000ff027b82 */ /* 0x000e220000000a00 */
[----:B-1----:R-:W-:-:S04]  /*0a80*/  IMAD R5, R5, UR6, RZ ;  /* 0x0000000605057c24 */ /* 0x002fc8000f8e02ff */
[----:B0-----:R-:W-:-:S05]  /*0a90*/  IMAD.WIDE R2, R5, 0x4, R2 ;  /* 0x0000000405027825 */ /* 0x001fca00078e0202 */
[----:B------:R-:W-:Y:S01]  /*0aa0*/  STG.E desc[UR8][R2.64], R7 ;  /* 0x0000000702007986 */ /* 0x000fe2000c101908 */
[----:B------:R-:W-:Y:S05]  /*0ab0*/  EXIT ;  /* 0x000000000000794d */ /* 0x000fea0003800000 */
.L_x_19:
        /* <DEDUP_REMOVED lines=12> */
.L_x_34:


//--------------------- .text._Z13padding_imagePfPKfii --------------------------
	.section	.text._Z13padding_imagePfPKfii,"ax",@progbits
	.align	128
        .global         _Z13padding_imagePfPKfii
        .type           _Z13padding_imagePfPKfii,@function
        .size           _Z13padding_imagePfPKfii,(.L_x_35 - _Z13padding_imagePfPKfii)
        .other          _Z13padding_imagePfPKfii,@"STO_CUDA_ENTRY STV_DEFAULT"
_Z13padding_imagePfPKfii:
.text._Z13padding_imagePfPKfii:
        /* <DEDUP_REMOVED lines=8> */
[C---:B--2---:R-:W-:Y:S01]  /*0080*/  ISETP.GE.AND P3, PT, R13.reuse, 0x1, PT ;  /* 0x000000010d00780c */ /* 0x044fe20003f66270 */
[----:B------:R-:W-:Y:S02]  /*0090*/  IMAD R8, R13, 0x9, RZ ;  /* 0x000000090d087824 */ /* 0x000fe400078e02ff */
[----:B-1----:R-:W-:Y:S01]  /*00a0*/  IMAD R0, R0, UR4, R5 ;  /* 0x0000000400007c24 */ /* 0x002fe2000f8e0205 */
[----:B------:R-:W1:Y:S03]  /*00b0*/  LDCU.64 UR4, c[0x0][0x358] ;  /* 0x00006b00ff0477ac */ /* 0x000e660008000a00 */
[C---:B------:R-:W-:Y:S01]  /*00c0*/  IMAD R9, R0.reuse, R8, R0 ;  /* 0x0000000800097224 */ /* 0x040fe200078e0200 */
[----:B------:R-:W-:Y:S01]  /*00d0*/  ISETP.GE.AND P2, PT, R0, RZ, PT ;  /* 0x000000ff0000720c */ /* 0x000fe20003f46270 */
[----:B0-----:R-:W0:Y:S02]  /*00e0*/  MUFU.RCP R4, R4 ;  /* 0x0000000400047308 */ /* 0x001e240000001000 */
[----:B0-----:R-:W-:Y:S01]  /*00f0*/  VIADD R2, R4, 0xffffffe ;  /* 0x0ffffffe04027836 */ /* 0x001fe20000000000 */
[----:B------:R-:W-:-:S05]  /*0100*/  IABS R4, R0 ;  /* 0x0000000000047213 */ /* 0x000fca0000000000 */
[----:B------:R0:W2:Y:S02]  /*0110*/  F2I.FTZ.U32.TRUNC.NTZ R3, R2 ;  /* 0x0000000200037305 */ /* 0x0000a4000021f000 */
[----:B0-----:R-:W-:Y:S02]  /*0120*/  HFMA2 R2, -RZ, RZ, 0, 0 ;  /* 0x00000000ff027431 */ /* 0x001fe400000001ff */
[----:B--2---:R-:W-:-:S04]  /*0130*/  IMAD.MOV R6, RZ, RZ, -R3 ;  /* 0x000000ffff067224 */ /* 0x004fc800078e0a03 */
[----:B------:R-:W-:-:S04]  /*0140*/  IMAD R5, R6, R11, RZ ;  /* 0x0000000b06057224 */ /* 0x000fc800078e02ff */
[----:B------:R-:W-:-:S06]  /*0150*/  IMAD.HI.U32 R3, R3, R5, R2 ;  /* 0x0000000503037227 */ /* 0x000fcc00078e0002 */
[----:B------:R-:W-:-:S04]  /*0160*/  IMAD.HI.U32 R3, R3, R4, RZ ;  /* 0x0000000403037227 */ /* 0x000fc800078e00ff */
[----:B------:R-:W-:-:S04]  /*0170*/  IMAD.MOV R2, RZ, RZ, -R3 ;  /* 0x000000ffff027224 */ /* 0x000fc800078e0a03 */
[----:B------:R-:W-:-:S05]  /*0180*/  IMAD R2, R11, R2, R4 ;  /* 0x000000020b027224 */ /* 0x000fca00078e0204 */
[----:B------:R-:W-:-:S13]  /*0190*/  ISETP.GT.U32.AND P1, PT, R11, R2, PT ;  /* 0x000000020b00720c */ /* 0x000fda0003f24070 */
[----:B------:R-:W-:-:S04]  /*01a0*/  @!P1 IADD3 R2, PT, PT, R2, -R11, RZ ;  /* 0x8000000b02029210 */ /* 0x000fc80007ffe0ff */
[----:B------:R-:W-:Y:S01]  /*01b0*/  ISETP.GT.U32.AND P0, PT, R11, R2, PT ;  /* 0x000000020b00720c */ /* 0x000fe20003f04070 */
[----:B------:R-:W-:-:S05]  /*01c0*/  IMAD.IADD R5, R2, 0x1, -R11 ;  /* 0x0000000102057824 */ /* 0x000fca00078e0a0b */
[----:B------:R-:W-:-:S04]  /*01d0*/  SEL R5, R5, R2, !P0 ;  /* 0x0000000205057207 */ /* 0x000fc80004000000 */
[----:B------:R-:W-:Y:S01]  /*01e0*/  @!P2 IADD3 R5, PT, PT, -R5, RZ, RZ ;  /* 0x000000ff0505a210 */ /* 0x000fe20007ffe1ff */
[----:B-1----:R-:W-:Y:S06]  /*01f0*/  @!P3 BRA `(.L_x_20) ;  /* 0x0000000400c0b947 */ /* 0x002fec0003800000 */
[----:B------:R-:W-:Y:S01]  /*0200*/  ISETP.GE.U32.AND P0, PT, R2, R11, PT ;  /* 0x0000000b0200720c */ /* 0x000fe20003f06070 */
[----:B------:R-:W-:Y:S01]  /*0210*/  @!P1 VIADD R3, R3, 0x1 ;  /* 0x0000000103039836 */ /* 0x000fe20000000000 */
[-C--:B------:R-:W-:Y:S01]  /*0220*/  LOP3.LUT R0, R0, R7.reuse, RZ, 0x3c, !PT ;  /* 0x0000000700007212 */ /* 0x080fe200078e3cff */
[----:B------:R-:W0:Y:S01]  /*0230*/  LDC R11, c[0x0][0x390] ;  /* 0x0000e400ff0b7b82 */ /* 0x000e220000000800 */
[----:B------:R-:W-:Y:S01]  /*0240*/  IADD3 R13, PT, PT, -R13, RZ, RZ ;  /* 0x000000ff0d0d7210 */ /* 0x000fe20007ffe1ff */
[----:B------:R-:W-:Y:S01]  /*0250*/  IMAD.MOV.U32 R15, RZ, RZ, R9 ;  /* 0x000000ffff0f7224 */ /* 0x000fe200078e0009 */
[----:B------:R-:W-:Y:S02]  /*0260*/  ISETP.GE.AND P2, PT, R0, RZ, PT ;  /* 0x000000ff0000720c */ /* 0x000fe40003f46270 */
[----:B------:R-:W-:-:S05]  /*0270*/  LOP3.LUT R0, RZ, R7, RZ, 0x33, !PT ;  /* 0x00000007ff007212 */ /* 0x000fca00078e33ff */
[----:B------:R-:W-:Y:S02]  /*0280*/  @P0 IADD3 R3, PT, PT, R3, 0x1, RZ ;  /* 0x0000000103030810 */ /* 0x000fe40007ffe0ff */
[----:B------:R-:W-:-:S04]  /*0290*/  ISETP.NE.AND P0, PT, R7, RZ, PT ;  /* 0x000000ff0700720c */ /* 0x000fc80003f05270 */
[----:B------:R-:W-:Y:S01]  /*02a0*/  @!P2 IMAD.MOV R3, RZ, RZ, -R3 ;  /* 0x000000ffff03a224 */ /* 0x000fe200078e0a03 */
[C---:B------:R-:W-:Y:S02]  /*02b0*/  SEL R10, R0.reuse, R5, !P0 ;  /* 0x00000005000a7207 */ /* 0x040fe40004000000 */
[----:B------:R-:W1:Y:S02]  /*02c0*/  LDC.64 R4, c[0x0][0x380] ;  /* 0x0000e000ff047b82 */ /* 0x000e640000000a00 */
[----:B------:R-:W-:Y:S01]  /*02d0*/  SEL R0, R0, R3, !P0 ;  /* 0x0000000300007207 */ /* 0x000fe20004000000 */
[C---:B------:R-:W-:Y:S01]  /*02e0*/  VIADD R12, R10.reuse, 0x1 ;  /* 0x000000010a0c7836 */ /* 0x040fe20000000000 */
[----:B------:R-:W-:Y:S02]  /*02f0*/  IADD3 R6, PT, PT, R10, -0x1, RZ ;  /* 0xffffffff0a067810 */ /* 0x000fe40007ffe0ff */
[C---:B------:R-:W-:Y:S01]  /*0300*/  IADD3 R16, PT, PT, R0.reuse, 0x1, RZ ;  /* 0x0000000100107810 */ /* 0x040fe20007ffe0ff */
[C---:B------:R-:W-:Y:S01]  /*0310*/  VIADD R14, R0.reuse, 0xffffffff ;  /* 0xffffffff000e7836 */ /* 0x040fe20000000000 */
[----:B------:R-:W2:Y:S01]  /*0320*/  LDC.64 R2, c[0x0][0x388] ;  /* 0x0000e200ff027b82 */ /* 0x000ea20000000a00 */
[-C--:B------:R-:W-:Y:S01]  /*0330*/  IMAD R17, R0, R7.reuse, R7 ;  /* 0x0000000700117224 */ /* 0x080fe200078e0207 */
[----:B------:R-:W-:-:S02]  /*0340*/  ISETP.NE.AND P1, PT, R6, R7, PT ;  /* 0x000000070600720c */ /* 0x000fc40003f25270 */
[-C--:B------:R-:W-:Y:S01]  /*0350*/  ISETP.NE.AND P0, PT, R12, R7.reuse, PT ;  /* 0x000000070c00720c */ /* 0x080fe20003f05270 */
[-CC-:B------:R-:W-:Y:S01]  /*0360*/  IMAD R12, R0, R7.reuse, R10.reuse ;  /* 0x00000007000c7224 */ /* 0x180fe200078e020a */
[-C--:B------:R-:W-:Y:S02]  /*0370*/  ISETP.NE.AND P2, PT, R16, R7.reuse, PT ;  /* 0x000000071000720c */ /* 0x080fe40003f45270 */
[-C--:B------:R-:W-:Y:S02]  /*0380*/  ISETP.NE.AND P3, PT, R0, R7.reuse, PT ;  /* 0x000000070000720c */ /* 0x080fe40003f65270 */
[CC--:B------:R-:W-:Y:S01]  /*0390*/  ISETP.NE.AND P4, PT, R14.reuse, R7.reuse, PT ;  /* 0x000000070e00720c */ /* 0x0c0fe20003f85270 */
[----:B------:R-:W-:Y:S01]  /*03a0*/  IMAD R14, R14, R7, R10 ;  /* 0x000000070e0e7224 */ /* 0x000fe200078e020a */
[C---:B------:R-:W-:Y:S02]  /*03b0*/  ISETP.LT.OR P1, PT, R10.reuse, 0x1, !P1 ;  /* 0x000000010a00780c */ /* 0x040fe40004f21670 */
[----:B------:R-:W-:-:S02]  /*03c0*/  ISETP.LT.OR P0, PT, R10, -0x1, !P0 ;  /* 0xffffffff0a00780c */ /* 0x000fc40004701670 */
[C---:B------:R-:W-:Y:S02]  /*03d0*/  ISETP.LT.OR P3, PT, R0.reuse, RZ, !P3 ;  /* 0x000000ff0000720c */ /* 0x040fe40005f61670 */
[C---:B------:R-:W-:Y:S02]  /*03e0*/  ISETP.LT.OR P4, PT, R0.reuse, 0x1, !P4 ;  /* 0x000000010000780c */ /* 0x040fe40006781670 */
[----:B------:R-:W-:Y:S02]  /*03f0*/  ISETP.LT.OR P2, PT, R0, -0x1, !P2 ;  /* 0xffffffff0000780c */ /* 0x000fe40005741670 */
[----:B0-----:R-:W-:-:S11]  /*0400*/  IADD3 R16, PT, PT, R10, R17, RZ ;  /* 0x000000110a107210 */ /* 0x001fd60007ffe0ff */
.L_x_27:
[----:B------:R-:W-:Y:S01]  /*0410*/  BSSY.RECONVERGENT B0, `(.L_x_21) ;  /* 0x0000018000007945 */ /* 0x000fe20003800200 */
[----:B------:R-:W-:-:S03]  /*0420*/  IMAD.MOV.U32 R0, RZ, RZ, RZ ;  /* 0x000000ffff007224 */ /* 0x000fc600078e00ff */
[----:B0-234-:R-:W-:Y:S05]  /*0430*/  @P4 BRA `(.L_x_22) ;  /* 0x0000000000544947 */ /* 0x01dfea0003800000 */
[----:B------:R-:W-:Y:S01]  /*0440*/  IADD3 R7, PT, PT, R14, -0x1, RZ ;  /* 0xffffffff0e077810 */ /* 0x000fe20007ffe0ff */
[----:B------:R-:W0:Y:S04]  /*0450*/  @!P1 LDC.64 R20, c[0x0][0x380] ;  /* 0x0000e000ff149b82 */ /* 0x000e280000000a00 */
[----:B--2---:R-:W-:-:S05]  /*0460*/  IMAD.WIDE R6, R7, 0x4, R2 ;  /* 0x0000000407067825 */ /* 0x004fca00078e0202 */
[----:B------:R-:W2:Y:S01]  /*0470*/  @!P1 LDG.E R17, desc[UR4][R6.64] ;  /* 0x0000000406119981 */ /* 0x000ea2000c1e1900 */
[----:B------:R-:W-:-:S13]  /*0480*/  ISETP.GE.AND P5, PT, R10, RZ, PT ;  /* 0x000000ff0a00720c */ /* 0x000fda0003fa6270 */
[----:B------:R-:W3:Y:S01]  /*0490*/  @P5 LDC.64 R18, c[0x0][0x380] ;  /* 0x0000e000ff125b82 */ /* 0x000ee20000000a00 */
[----:B0-----:R-:W-:-:S05]  /*04a0*/  @!P1 IMAD.WIDE R20, R15, 0x4, R20 ;  /* 0x000000040f149825 */ /* 0x001fca00078e0214 */
[----:B--2---:R0:W-:Y:S04]  /*04b0*/  @!P1 STG.E desc[UR4][R20.64], R17 ;  /* 0x0000001114009986 */ /* 0x0041e8000c101904 */
[----:B------:R-:W2:Y:S01]  /*04c0*/  @P5 LDG.E R23, desc[UR4][R6.64+0x4] ;  /* 0x0000040406175981 */ /* 0x000ea2000c1e1900 */
[----:B------:R-:W-:Y:S01]  /*04d0*/  IMAD.MOV.U32 R0, RZ, RZ, RZ ;  /* 0x000000ffff007224 */ /* 0x000fe200078e00ff */
[----:B------:R-:W-:-:S05]  /*04e0*/  @!P1 MOV R0, 0x1 ;  /* 0x0000000100009802 */ /* 0x000fca0000000f00 */
[C---:B------:R-:W-:Y:S01]  /*04f0*/  @P5 IMAD.IADD R25, R0.reuse, 0x1, R15 ;  /* 0x0000000100195824 */ /* 0x040fe200078e020f */
[----:B------:R-:W-:-:S03]  /*0500*/  @P5 IADD3 R0, PT, PT, R0, 0x1, RZ ;  /* 0x0000000100005810 */ /* 0x000fc60007ffe0ff */
[----:B---3--:R-:W-:-:S05]  /*0510*/  @P5 IMAD.WIDE R18, R25, 0x4, R18 ;  /* 0x0000000419125825 */ /* 0x008fca00078e0212 */
[----:B--2---:R0:W-:Y:S01]  /*0520*/  @P5 STG.E desc[UR4][R18.64], R23 ;  /* 0x0000001712005986 */ /* 0x0041e2000c101904 */
[----:B------:R-:W-:Y:S05]  /*0530*/  @P0 BRA `(.L_x_22) ;  /* 0x0000000000140947 */ /* 0x000fea0003800000 */
[----:B------:R-:W2:Y:S01]  /*0540*/  LDG.E R7, desc[UR4][R6.64+0x8] ;  /* 0x0000080406077981 */ /* 0x000ea2000c1e1900 */
[C---:B0-----:R-:W-:Y:S01]  /*0550*/  IMAD.IADD R19, R0.reuse, 0x1, R15 ;  /* 0x0000000100137824 */ /* 0x041fe200078e020f */
[----:B------:R-:W-:-:S03]  /*0560*/  IADD3 R0, PT, PT, R0, 0x1, RZ ;  /* 0x0000000100007810 */ /* 0x000fc60007ffe0ff */
[----:B-1----:R-:W-:-:S05]  /*0570*/  IMAD.WIDE R18, R19, 0x4, R4 ;  /* 0x0000000413127825 */ /* 0x002fca00078e0204 */
[----:B--2---:R3:W-:Y:S02]  /*0580*/  STG.E desc[UR4][R18.64], R7 ;  /* 0x0000000712007986 */ /* 0x0047e4000c101904 */
.L_x_22:
[----:B------:R-:W-:Y:S05]  /*0590*/  BSYNC.RECONVERGENT B0 ;  /* 0x0000000000007941 */ /* 0x000fea0003800200 */
.L_x_21:
[----:B------:R-:W-:Y:S04]  /*05a0*/  BSSY.RECONVERGENT B0, `(.L_x_23) ;  /* 0x0000017000007945 */ /* 0x000fe80003800200 */
[----:B------:R-:W-:Y:S05]  /*05b0*/  @P3 BRA `(.L_x_24) ;  /* 0x0000000000543947 */ /* 0x000fea0003800000 */
[----:B---3--:R-:W-:Y:S01]  /*05c0*/  VIADD R7, R12, 0xffffffff ;  /* 0xffffffff0c077836 */ /* 0x008fe20000000000 */
[----:B0-----:R-:W0:Y:S03]  /*05d0*/  @!P1 LDC.64 R18, c[0x0][0x380] ;  /* 0x0000e000ff129b82 */ /* 0x001e260000000a00 */
[----:B--2---:R-:W-:-:S05]  /*05e0*/  IMAD.WIDE R6, R7, 0x4, R2 ;  /* 0x0000000407067825 */ /* 0x004fca00078e0202 */
[----:B------:R-:W2:Y:S01]  /*05f0*/  @!P1 LDG.E R17, desc[UR4][R6.64] ;  /* 0x0000000406119981 */ /* 0x000ea2000c1e1900 */
[----:B------:R-:W-:Y:S02]  /*0600*/  ISETP.GE.AND P5, PT, R10, RZ, PT ;  /* 0x000000ff0a00720c */ /* 0x000fe40003fa6270 */
[----:B------:R-:W-:-:S05]  /*0610*/  @!P1 IADD3 R21, PT, PT, R0, R15, RZ ;  /* 0x0000000f00159210 */ /* 0x000fca0007ffe0ff */
[----:B0-----:R-:W-:-:S06]  /*0620*/  @!P1 IMAD.WIDE R18, R21, 0x4, R18 ;  /* 0x0000000415129825 */ /* 0x001fcc00078e0212 */
[----:B------:R-:W0:Y:S01]  /*0630*/  @P5 LDC.64 R20, c[0x0][0x380] ;  /* 0x0000e000ff145b82 */ /* 0x000e220000000a00 */
[----:B--2---:R4:W-:Y:S04]  /*0640*/  @!P1 STG.E desc[UR4][R18.64], R17 ;  /* 0x0000001112009986 */ /* 0x0049e8000c101904 */
[----:B------:R-:W2:Y:S01]  /*0650*/  @P5 LDG.E R23, desc[UR4][R6.64+0x4] ;  /* 0x0000040406175981 */ /* 0x000ea2000c1e1900 */
[----:B------:R-:W-:-:S05]  /*0660*/  @!P1 VIADD R0, R0, 0x1 ;  /* 0x0000000100009836 */ /* 0x000fca0000000000 */
[C---:B------:R-:W-:Y:S01]  /*0670*/  @P5 IADD3 R25, PT, PT, R0.reuse, R15, RZ ;  /* 0x0000000f00195210 */ /* 0x040fe20007ffe0ff */
[----:B------:R-:W-:-:S04]  /*0680*/  @P5 VIADD R0, R0, 0x1 ;  /* 0x0000000100005836 */ /* 0x000fc80000000000 */
[----:B0-----:R-:W-:-:S05]  /*0690*/  @P5 IMAD.WIDE R20, R25, 0x4, R20 ;  /* 0x0000000419145825 */ /* 0x001fca00078e0214 */
[----:B--2---:R4:W-:Y:S01]  /*06a0*/  @P5 STG.E desc[UR4][R20.64], R23 ;  /* 0x0000001714005986 */ /* 0x0049e2000c101904 */
[----:B------:R-:W-:Y:S05]  /*06b0*/  @P0 BRA `(.L_x_24) ;  /* 0x0000000000140947 */ /* 0x000fea0003800000 */
[----:B------:R-:W2:Y:S01]  /*06c0*/  LDG.E R7, desc[UR4][R6.64+0x8] ;  /* 0x0000080406077981 */ /* 0x000ea2000c1e1900 */
[C---:B----4-:R-:W-:Y:S01]  /*06d0*/  IADD3 R19, PT, PT, R0.reuse, R15, RZ ;  /* 0x0000000f00137210 */ /* 0x050fe20007ffe0ff */
[----:B------:R-:W-:-:S04]  /*06e0*/  VIADD R0, R0, 0x1 ;  /* 0x0000000100007836 */ /* 0x000fc80000000000 */
[----:B-1----:R-:W-:-:S05]  /*06f0*/  IMAD.WIDE R18, R19, 0x4, R4 ;  /* 0x0000000413127825 */ /* 0x002fca00078e0204 */
[----:B--2---:R0:W-:Y:S02]  /*0700*/  STG.E desc[UR4][R18.64], R7 ;  /* 0x0000000712007986 */ /* 0x0041e4000c101904 */
.L_x_24:
[----:B------:R-:W-:Y:S05]  /*0710*/  BSYNC.RECONVERGENT B0 ;  /* 0x0000000000007941 */ /* 0x000fea0003800200 */
.L_x_23:
[----:B------:R-:W-:Y:S04]  /*0720*/  BSSY.RECONVERGENT B0, `(.L_x_25) ;  /* 0x0000016000007945 */ /* 0x000fe80003800200 */
[----:B------:R-:W-:Y:S05]  /*0730*/  @P2 BRA `(.L_x_26) ;  /* 0x0000000000502947 */ /* 0x000fea0003800000 */
[----:B0--3--:R-:W-:Y:S01]  /*0740*/  IADD3 R7, PT, PT, R16, -0x1, RZ ;  /* 0xffffffff10077810 */ /* 0x009fe20007ffe0ff */
[----:B----4-:R-:W0:Y:S04]  /*0750*/  @!P1 LDC.64 R18, c[0x0][0x380] ;  /* 0x0000e000ff129b82 */ /* 0x010e280000000a00 */
[----:B--2---:R-:W-:-:S05]  /*0760*/  IMAD.WIDE R6, R7, 0x4, R2 ;  /* 0x0000000407067825 */ /* 0x004fca00078e0202 */
[----:B------:R-:W2:Y:S01]  /*0770*/  @!P1 LDG.E R17, desc[UR4][R6.64] ;  /* 0x0000000406119981 */ /* 0x000ea2000c1e1900 */
[----:B------:R-:W-:Y:S01]  /*0780*/  ISETP.GE.AND P5, PT, R10, RZ, PT ;  /* 0x000000ff0a00720c */ /* 0x000fe20003fa6270 */
[----:B------:R-:W-:-:S04]  /*0790*/  @!P1 IMAD.IADD R21, R0, 0x1, R15 ;  /* 0x0000000100159824 */ /* 0x000fc800078e020f */
[----:B0-----:R-:W-:-:S08]  /*07a0*/  @!P1 IMAD.WIDE R18, R21, 0x4, R18 ;  /* 0x0000000415129825 */ /* 0x001fd000078e0212 */
[----:B------:R-:W0:Y:S01]  /*07b0*/  @P5 LDC.64 R20, c[0x0][0x380] ;  /* 0x0000e000ff145b82 */ /* 0x000e220000000a00 */
[----:B--2---:R2:W-:Y:S04]  /*07c0*/  @!P1 STG.E desc[UR4][R18.64], R17 ;  /* 0x0000001112009986 */ /* 0x0045e8000c101904 */
[----:B------:R-:W3:Y:S01]  /*07d0*/  @P5 LDG.E R25, desc[UR4][R6.64+0x4] ;  /* 0x0000040406195981 */ /* 0x000ee2000c1e1900 */
[----:B------:R-:W-:-:S05]  /*07e0*/  @!P1 IADD3 R0, PT, PT, R0, 0x1, RZ ;  /* 0x0000000100009810 */ /* 0x000fca0007ffe0ff */
[----:B------:R-:W-:-:S04]  /*07f0*/  @P5 IMAD.IADD R23, R0, 0x1, R15 ;  /* 0x0000000100175824 */ /* 0x000fc800078e020f */
[----:B0-----:R-:W-:Y:S02]  /*0800*/  @P5 IMAD.WIDE R20, R23, 0x4, R20 ;  /* 0x0000000417145825 */ /* 0x001fe400078e0214 */
[----:B------:R-:W0:Y:S01]  /*0810*/  @!P0 LDC.64 R22, c[0x0][0x380] ;  /* 0x0000e000ff168b82 */ /* 0x000e220000000a00 */
[----:B------:R-:W-:Y:S02]  /*0820*/  @P5 IADD3 R0, PT, PT, R0, 0x1, RZ ;  /* 0x0000000100005810 */ /* 0x000fe40007ffe0ff */
[----:B---3--:R2:W-:Y:S04]  /*0830*/  @P5 STG.E desc[UR4][R20.64], R25 ;  /* 0x0000001914005986 */ /* 0x0085e8000c101904 */
[----:B------:R-:W3:Y:S01]  /*0840*/  @!P0 LDG.E R27, desc[UR4][R6.64+0x8] ;  /* 0x00000804061b8981 */ /* 0x000ee2000c1e1900 */
[----:B------:R-:W-:-:S04]  /*0850*/  @!P0 IMAD.IADD R29, R0, 0x1, R15 ;  /* 0x00000001001d8824 */ /* 0x000fc800078e020f */
[----:B0-----:R-:W-:-:S05]  /*0860*/  @!P0 IMAD.WIDE R22, R29, 0x4, R22 ;  /* 0x000000041d168825 */ /* 0x001fca00078e0216 */
[----:B---3--:R2:W-:Y:S02]  /*0870*/  @!P0 STG.E desc[UR4][R22.64], R27 ;  /* 0x0000001b16008986 */ /* 0x0085e4000c101904 */
.L_x_26:
[----:B------:R-:W-:Y:S05]  /*0880*/  BSYNC.RECONVERGENT B0 ;  /* 0x0000000000007941 */ /* 0x000fea0003800200 */
.L_x_25:
[----:B------:R-:W-:Y:S01]  /*0890*/  IADD3 R13, PT, PT, R13, 0x1, RZ ;  /* 0x000000010d0d7810 */ /* 0x000fe20007ffe0ff */
[----:B------:R-:W-:Y:S02]  /*08a0*/  VIADD R15, R15, 0x9 ;  /* 0x000000090f0f7836 */ /* 0x000fe40000000000 */
[-C--:B------:R-:W-:Y:S01]  /*08b0*/  IMAD R16, R11, R11.reuse, R16 ;  /* 0x0000000b0b107224 */ /* 0x080fe200078e0210 */
[----:B------:R-:W-:Y:S01]  /*08c0*/  ISETP.NE.AND P5, PT, R13, RZ, PT ;  /* 0x000000ff0d00720c */ /* 0x000fe20003fa5270 */
[CC--:B------:R-:W-:Y:S02]  /*08d0*/  IMAD R12, R11.reuse, R11.reuse, R12 ;  /* 0x0000000b0b0c7224 */ /* 0x0c0fe400078e020c */
[----:B------:R-:W-:-:S10]  /*08e0*/  IMAD R14, R11, R11, R14 ;  /* 0x0000000b0b0e7224 */ /* 0x000fd400078e020e */
[----:B------:R-:W-:Y:S05]  /*08f0*/  @P5 BRA `(.L_x_27) ;  /* 0xfffffff800c45947 */ /* 0x000fea000383ffff */
.L_x_20:
[----:B--2---:R-:W2:Y:S01]  /*0900*/  LDC.64 R2, c[0x0][0x380] ;  /* 0x0000e000ff027b82 */ /* 0x004ea20000000a00 */
[----:B------:R-:W-:Y:S02]  /*0910*/  IADD3 R9, PT, PT, R9, 0x1, R8 ;  /* 0x0000000109097810 */ /* 0x000fe40007ffe008 */
[----:B-1----:R-:W-:-:S03]  /*0920*/  MOV R5, 0x3f800000 ;  /* 0x3f80000000057802 */ /* 0x002fc60000000f00 */
[----:B--2---:R-:W-:-:S05]  /*0930*/  IMAD.WIDE R2, R9, 0x4, R2 ;  /* 0x0000000409027825 */ /* 0x004fca00078e0202 */
[----:B------:R-:W-:Y:S01]  /*0940*/  STG.E desc[UR4][R2.64+-0x4], R5 ;  /* 0xfffffc0502007986 */ /* 0x000fe2000c101904 */
[----:B------:R-:W-:Y:S05]  /*0950*/  EXIT ;  /* 0x000000000000794d */ /* 0x000fea0003800000 */
.L_x_28:
        /* <DEDUP_REMOVED lines=10> */
.L_x_35:


//--------------------- .text._Z10maxpoolingPfPKfii --------------------------
	.section	.text._Z10maxpoolingPfPKfii,"ax",@progbits
	.align	128
        .global         _Z10maxpoolingPfPKfii
        .type           _Z10maxpoolingPfPKfii,@function
        .size           _Z10maxpoolingPfPKfii,(.L_x_36 - _Z10maxpoolingPfPKfii)
        .other          _Z10maxpoolingPfPKfii,@"STO_CUDA_ENTRY STV_DEFAULT"
_Z10maxpoolingPfPKfii:
.text._Z10maxpoolingPfPKfii:
[----:B------:R-:W-:Y:S08]  /*0000*/  LDC R1, c[0x0][0x37c] ;  /* 0x0000df00ff017b82 */ /* 0x000ff00000000800 */
[----:B------:R-:W0:Y:S02]  /*0010*/  LDC R15, c[0x0][0x394] ;  /* 0x0000e500ff0f7b82 */ /* 0x000e240000000800 */
[----:B0-----:R-:W-:-:S13]  /*0020*/  ISETP.GE.AND P0, PT, R15, 0x1, PT ;  /* 0x000000010f00780c */ /* 0x001fda0003f06270 */
[----:B------:R-:W-:Y:S05]  /*0030*/  @!P0 EXIT ;  /* 0x000000000000894d */ /* 0x000fea0003800000 */
[----:B------:R-:W0:Y:S01]  /*0040*/  LDC R0, c[0x0][0x390] ;  /* 0x0000e400ff007b82 */ /* 0x000e220000000800 */
[----:B------:R-:W1:Y:S01]  /*0050*/  S2R R14, SR_TID.X ;  /* 0x00000000000e7919 */ /* 0x000e620000002100 */
[----:B------:R-:W-:Y:S01]  /*0060*/  LOP3.LUT R22, R15, 0x3, RZ, 0xc0, !PT ;  /* 0x000000030f167812 */ /* 0x000fe200078ec0ff */
[----:B------:R-:W2:Y:S01]  /*0070*/  LDCU.64 UR8, c[0x0][0x358] ;  /* 0x00006b00ff0877ac */ /* 0x000ea20008000a00 */
[----:B------:R-:W-:-:S04]  /*0080*/  IMAD.MOV.U32 R17, RZ, RZ, RZ ;  /* 0x000000ffff117224 */ /* 0x000fc800078e00ff */
[----:B------:R-:W1:Y:S08]  /*0090*/  S2UR UR4, SR_CTAID.X ;  /* 0x00000000000479c3 */ /* 0x000e700000002500 */
[----:B------:R-:W1:Y:S01]  /*00a0*/  LDC R7, c[0x0][0x360] ;  /* 0x0000d800ff077b82 */ /* 0x000e620000000800 */
[----:B0-----:R-:W-:-:S04]  /*00b0*/  LEA.HI R2, R0, R0, RZ, 0x1 ;  /* 0x0000000000027211 */ /* 0x001fc800078f08ff */
[----:B------:R-:W-:-:S04]  /*00c0*/  SHF.R.S32.HI R5, RZ, 0x1, R2 ;  /* 0x00000001ff057819 */ /* 0x000fc80000011402 */
[----:B------:R-:W-:-:S04]  /*00d0*/  IABS R9, R5 ;  /* 0x0000000500097213 */ /* 0x000fc80000000000 */
[----:B------:R-:W0:Y:S01]  /*00e0*/  I2F.RP R4, R9 ;  /* 0x0000000900047306 */ /* 0x000e220000209400 */
[----:B-1----:R-:W-:-:S07]  /*00f0*/  IMAD R14, R7, UR4, R14 ;  /* 0x00000004070e7c24 */ /* 0x002fce000f8e020e */
[----:B0-----:R-:W0:Y:S02]  /*0100*/  MUFU.RCP R4, R4 ;  /* 0x0000000400047308 */ /* 0x001e240000001000 */
[----:B0-----:R-:W-:Y:S01]  /*0110*/  VIADD R2, R4, 0xffffffe ;  /* 0x0ffffffe04027836 */ /* 0x001fe20000000000 */
[----:B------:R-:W-:-:S05]  /*0120*/  IABS R4, R14 ;  /* 0x0000000e00047213 */ /* 0x000fca0000000000 */
[----:B------:R0:W1:Y:S02]  /*0130*/  F2I.FTZ.U32.TRUNC.NTZ R3, R2 ;  /* 0x0000000200037305 */ /* 0x000064000021f000 */
[----:B0-----:R-:W-:Y:S02]  /*0140*/  IMAD.MOV.U32 R2, RZ, RZ, RZ ;  /* 0x000000ffff027224 */ /* 0x001fe400078e00ff */
[----:B-1----:R-:W-:-:S04]  /*0150*/  IMAD.MOV R6, RZ, RZ, -R3 ;  /* 0x000000ffff067224 */ /* 0x002fc800078e0a03 */
[----:B------:R-:W-:Y:S01]  /*0160*/  IMAD R7, R6, R9, RZ ;  /* 0x0000000906077224 */ /* 0x000fe200078e02ff */
[----:B------:R-:W-:-:S03]  /*0170*/  IABS R6, R5 ;  /* 0x0000000500067213 */ /* 0x000fc60000000000 */
[----:B------:R-:W-:-:S04]  /*0180*/  IMAD.HI.U32 R3, R3, R7, R2 ;  /* 0x0000000703037227 */ /* 0x000fc800078e0002 */
[----:B------:R-:W-:Y:S02]  /*0190*/  IMAD.MOV R2, RZ, RZ, -R6 ;  /* 0x000000ffff027224 */ /* 0x000fe400078e0a06 */
[----:B------:R-:W-:-:S04]  /*01a0*/  IMAD.HI.U32 R3, R3, R4, RZ ;  /* 0x0000000403037227 */ /* 0x000fc800078e00ff */
[----:B------:R-:W-:-:S05]  /*01b0*/  IMAD R2, R3, R2, R4 ;  /* 0x0000000203027224 */ /* 0x000fca00078e0204 */
[----:B------:R-:W-:-:S13]  /*01c0*/  ISETP.GT.U32.AND P2, PT, R9, R2, PT ;  /* 0x000000020900720c */ /* 0x000fda0003f44070 */
[----:B------:R-:W-:Y:S02]  /*01d0*/  @!P2 IMAD.IADD R2, R2, 0x1, -R9 ;  /* 0x000000010202a824 */ /* 0x000fe400078e0a09 */
[----:B------:R-:W-:Y:S01]  /*01e0*/  @!P2 VIADD R3, R3, 0x1 ;  /* 0x000000010303a836 */ /* 0x000fe20000000000 */
[----:B------:R-:W-:Y:S02]  /*01f0*/  ISETP.NE.AND P2, PT, R5, RZ, PT ;  /* 0x000000ff0500720c */ /* 0x000fe40003f45270 */
[----:B------:R-:W-:Y:S02]  /*0200*/  ISETP.GE.U32.AND P0, PT, R2, R9, PT ;  /* 0x000000090200720c */ /* 0x000fe40003f06070 */
[----:B------:R-:W-:-:S04]  /*0210*/  LOP3.LUT R2, R14, R5, RZ, 0x3c, !PT ;  /* 0x000000050e027212 */ /* 0x000fc800078e3cff */
[----:B------:R-:W-:-:S07]  /*0220*/  ISETP.GE.AND P1, PT, R2, RZ, PT ;  /* 0x000000ff0200720c */ /* 0x000fce0003f26270 */
[----:B------:R-:W-:Y:S01]  /*0230*/  @P0 VIADD R3, R3, 0x1 ;  /* 0x0000000103030836 */ /* 0x000fe20000000000 */
[----:B------:R-:W-:-:S05]  /*0240*/  ISETP.NE.AND P0, PT, R22, RZ, PT ;  /* 0x000000ff1600720c */ /* 0x000fca0003f05270 */
[----:B------:R-:W-:Y:S01]  /*0250*/  @!P1 IMAD.MOV R3, RZ, RZ, -R3 ;  /* 0x000000ffff039224 */ /* 0x000fe200078e0a03 */
[----:B------:R-:W-:Y:S02]  /*0260*/  @!P2 LOP3.LUT R3, RZ, R5, RZ, 0x33, !PT ;  /* 0x00000005ff03a212 */ /* 0x000fe400078e33ff */
[----:B------:R-:W-:-:S03]  /*0270*/  ISETP.GE.U32.AND P1, PT, R15, 0x4, PT ;  /* 0x000000040f00780c */ /* 0x000fc60003f26070 */
[----:B------:R-:W-:Y:S02]  /*0280*/  IMAD.MOV R2, RZ, RZ, -R3 ;  /* 0x000000ffff027224 */ /* 0x000fe400078e0a03 */
[----:B------:R-:W-:Y:S02]  /*0290*/  IMAD R3, R3, R0, RZ ;  /* 0x0000000003037224 */ /* 0x000fe400078e02ff */
[----:B------:R-:W-:Y:S02]  /*02a0*/  IMAD R2, R5, R2, R14 ;  /* 0x0000000205027224 */ /* 0x000fe400078e020e */
[----:B------:R-:W-:Y:S02]  /*02b0*/  IMAD R14, R14, R15, RZ ;  /* 0x0000000f0e0e7224 */ /* 0x000fe400078e02ff */
[----:B------:R-:W-:-:S04]  /*02c0*/  IMAD.IADD R2, R3, 0x1, R2 ;  /* 0x0000000103027824 */ /* 0x000fc800078e0202 */
[----:B------:R-:W-:-:S04]  /*02d0*/  IMAD.SHL.U32 R16, R2, 0x2, RZ ;  /* 0x0000000202107824 */ /* 0x000fc800078e00ff */
[C---:B------:R-:W-:Y:S02]  /*02e0*/  IMAD.IADD R0, R16.reuse, 0x1, R0 ;  /* 0x0000000110007824 */ /* 0x040fe400078e0200 */
[-C--:B------:R-:W-:Y:S02]  /*02f0*/  IMAD R16, R16, R15.reuse, RZ ;  /* 0x0000000f10107224 */ /* 0x080fe400078e02ff */
[----:B------:R-:W-:Y:S01]  /*0300*/  IMAD R0, R0, R15, RZ ;  /* 0x0000000f00007224 */ /* 0x000fe200078e02ff */
[----:B--2---:R-:W-:Y:S06]  /*0310*/  @!P1 BRA `(.L_x_29) ;  /* 0x0000000400249947 */ /* 0x004fec0003800000 */
[----:B------:R-:W0:Y:S01]  /*0320*/  LDCU.128 UR4, c[0x0][0x380] ;  /* 0x00007000ff0477ac */ /* 0x000e220008000c00 */
[----:B------:R-:W-:Y:S01]  /*0330*/  LOP3.LUT R17, R15, 0x7ffffffc, RZ, 0xc0, !PT ;  /* 0x7ffffffc0f117812 */ /* 0x000fe200078ec0ff */
[----:B------:R-:W-:Y:S02]  /*0340*/  IMAD.MOV.U32 R19, RZ, RZ, R14 ;  /* 0x000000ffff137224 */ /* 0x000fe400078e000e */
[----:B------:R-:W-:Y:S02]  /*0350*/  IMAD.MOV.U32 R21, RZ, RZ, R0 ;  /* 0x000000ffff157224 */ /* 0x000fe400078e0000 */
[----:B------:R-:W-:Y:S02]  /*0360*/  IMAD.MOV.U32 R23, RZ, RZ, R16 ;  /* 0x000000ffff177224 */ /* 0x000fe400078e0010 */
[----:B------:R-:W-:Y:S01]  /*0370*/  IMAD.MOV R18, RZ, RZ, -R17 ;  /* 0x000000ffff127224 */ /* 0x000fe200078e0a11 */
[----:B0-----:R-:W-:Y:S02]  /*0380*/  UIADD3 UR6, UP1, UPT, UR6, 0x8, URZ ;  /* 0x0000000806067890 */ /* 0x001fe4000ff3e0ff */
[----:B------:R-:W-:-:S02]  /*0390*/  UIADD3 UR4, UP0, UPT, UR4, 0x8, URZ ;  /* 0x0000000804047890 */ /* 0x000fc4000ff1e0ff */
[----:B------:R-:W-:Y:S02]  /*03a0*/  UIADD3.X UR7, UPT, UPT, URZ, UR7, URZ, UP1, !UPT ;  /* 0x00000007ff077290 */ /* 0x000fe40008ffe4ff */
[----:B------:R-:W-:Y:S01]  /*03b0*/  IMAD.U32 R2, RZ, RZ, UR6 ;  /* 0x00000006ff027e24 */ /* 0x000fe2000f8e00ff */
[----:B------:R-:W-:-:S03]  /*03c0*/  UIADD3.X UR5, UPT, UPT, URZ, UR5, URZ, UP0, !UPT ;  /* 0x00000005ff057290 */ /* 0x000fc600087fe4ff */
[----:B------:R-:W-:-:S09]  /*03d0*/  IMAD.U32 R3, RZ, RZ, UR7 ;  /* 0x00000007ff037e24 */ /* 0x000fd2000f8e00ff */
.L_x_30:
[----:B------:R-:W-:-:S05]  /*03e0*/  IMAD.WIDE R4, R23, 0x4, R2 ;  /* 0x0000000417047825 */ /* 0x000fca00078e0202 */
[----:B0-----:R-:W2:Y:S01]  /*03f0*/  LDG.E R12, desc[UR8][R4.64+-0x8] ;  /* 0xfffff808040c7981 */ /* 0x001ea2000c1e1900 */
[----:B------:R-:W-:-:S05]  /*0400*/  IMAD.WIDE.U32 R6, R15, 0x4, R4 ;  /* 0x000000040f067825 */ /* 0x000fca00078e0004 */
[----:B------:R-:W3:Y:S01]  /*0410*/  LDG.E R13, desc[UR8][R6.64+-0x8] ;  /* 0xfffff808060d7981 */ /* 0x000ee2000c1e1900 */
[----:B------:R-:W-:-:S05]  /*0420*/  IMAD.WIDE R8, R21, 0x4, R2 ;  /* 0x0000000415087825 */ /* 0x000fca00078e0202 */
[----:B------:R-:W4:Y:S01]  /*0430*/  LDG.E R24, desc[UR8][R8.64+-0x8] ;  /* 0xfffff80808187981 */ /* 0x000f22000c1e1900 */
[----:B------:R-:W-:-:S05]  /*0440*/  IMAD.WIDE.U32 R10, R15, 0x4, R8 ;  /* 0x000000040f0a7825 */ /* 0x000fca00078e0008 */
[----:B------:R-:W5:Y:S01]  /*0450*/  LDG.E R20, desc[UR8][R10.64+-0x8] ;  /* 0xfffff8080a147981 */ /* 0x000f62000c1e1900 */
[----:B--2---:R-:W-:-:S04]  /*0460*/  FMNMX R12, RZ, R12, !PT ;  /* 0x0000000cff0c7209 */ /* 0x004fc80007800000 */
[----:B---3--:R-:W-:-:S04]  /*0470*/  FSETP.GEU.AND P1, PT, R12, R13, PT ;  /* 0x0000000d0c00720b */ /* 0x008fc80003f2e000 */
[----:B------:R-:W-:-:S04]  /*0480*/  FSEL R13, R13, R12, !P1 ;  /* 0x0000000c0d0d7208 */ /* 0x000fc80004800000 */
[----:B----4-:R-:W-:-:S04]  /*0490*/  FSETP.GEU.AND P1, PT, R13, R24, PT ;  /* 0x000000180d00720b */ /* 0x010fc80003f2e000 */
[----:B------:R-:W-:Y:S01]  /*04a0*/  FSEL R25, R24, R13, !P1 ;  /* 0x0000000d18197208 */ /* 0x000fe20004800000 */
[----:B------:R-:W-:Y:S02]  /*04b0*/  IMAD.U32 R12, RZ, RZ, UR4 ;  /* 0x00000004ff0c7e24 */ /* 0x000fe4000f8e00ff */
[----:B------:R-:W-:Y:S01]  /*04c0*/  IMAD.U32 R13, RZ, RZ, UR5 ;  /* 0x00000005ff0d7e24 */ /* 0x000fe2000f8e00ff */
[----:B-----5:R-:W-:Y:S01]  /*04d0*/  FSETP.GEU.AND P1, PT, R25, R20, PT ;  /* 0x000000141900720b */ /* 0x020fe20003f2e000 */
[----:B------:R-:W-:-:S03]  /*04e0*/  IMAD.WIDE R12, R19, 0x4, R12 ;  /* 0x00000004130c7825 */ /* 0x000fc600078e020c */
[----:B------:R-:W-:-:S05]  /*04f0*/  FSEL R25, R20, R25, !P1 ;  /* 0x0000001914197208 */ /* 0x000fca0004800000 */
[----:B------:R0:W-:Y:S04]  /*0500*/  STG.E desc[UR8][R12.64+-0x8], R25 ;  /* 0xfffff8190c007986 */ /* 0x0001e8000c101908 */
[----:B------:R-:W2:Y:S04]  /*0510*/  LDG.E R20, desc[UR8][R4.64+-0x4] ;  /* 0xfffffc0804147981 */ /* 0x000ea8000c1e1900 */
[----:B------:R-:W3:Y:S04]  /*0520*/  LDG.E R27, desc[UR8][R6.64+-0x4] ;  /* 0xfffffc08061b7981 */ /* 0x000ee8000c1e1900 */
[----:B------:R-:W4:Y:S04]  /*0530*/  LDG.E R29, desc[UR8][R8.64+-0x4] ;  /* 0xfffffc08081d7981 */ /* 0x000f28000c1e1900 */
[----:B------:R-:W5:Y:S01]  /*0540*/  LDG.E R24, desc[UR8][R10.64+-0x4] ;  /* 0xfffffc080a187981 */ /* 0x000f62000c1e1900 */
[----:B--2---:R-:W-:-:S04]  /*0550*/  FMNMX R20, RZ, R20, !PT ;  /* 0x00000014ff147209 */ /* 0x004fc80007800000 */
[----:B---3--:R-:W-:-:S04]  /*0560*/  FSETP.GEU.AND P1, PT, R20, R27, PT ;  /* 0x0000001b1400720b */ /* 0x008fc80003f2e000 */
[----:B------:R-:W-:-:S04]  /*0570*/  FSEL R20, R27, R20, !P1 ;  /* 0x000000141b147208 */ /* 0x000fc80004800000 */
[----:B----4-:R-:W-:-:S04]  /*0580*/  FSETP.GEU.AND P1, PT, R20, R29, PT ;  /* 0x0000001d1400720b */ /* 0x010fc80003f2e000 */
[----:B------:R-:W-:-:S04]  /*0590*/  FSEL R20, R29, R20, !P1 ;  /* 0x000000141d147208 */ /* 0x000fc80004800000 */
[----:B-----5:R-:W-:-:S04]  /*05a0*/  FSETP.GEU.AND P1, PT, R20, R24, PT ;  /* 0x000000181400720b */ /* 0x020fc80003f2e000 */
[----:B0-----:R-:W-:-:S05]  /*05b0*/  FSEL R25, R24, R20, !P1 ;  /* 0x0000001418197208 */ /* 0x001fca0004800000 */
        /* <DEDUP_REMOVED lines=17> */
[----:B------:R-:W-:-:S02]  /*06d0*/  VIADD R18, R18, 0x4 ;  /* 0x0000000412127836 */ /* 0x000fc40000000000 */
[----:B------:R-:W-:Y:S02]  /*06e0*/  VIADD R23, R23, 0x4 ;  /* 0x0000000417177836 */ /* 0x000fe40000000000 */
[----:B------:R-:W-:Y:S02]  /*06f0*/  VIADD R21, R21, 0x4 ;  /* 0x0000000415157836 */ /* 0x000fe40000000000 */
[----:B------:R-:W-:Y:S01]  /*0700*/  VIADD R19, R19, 0x4 ;  /* 0x0000000413137836 */ /* 0x000fe20000000000 */
[----:B--2---:R-:W-:-:S04]  /*0710*/  FMNMX R20, RZ, R4, !PT ;  /* 0x00000004ff147209 */ /* 0x004fc80007800000 */
[----:B---3--:R-:W-:-:S04]  /*0720*/  FSETP.GEU.AND P1, PT, R20, R7, PT ;  /* 0x000000071400720b */ /* 0x008fc80003f2e000 */
[----:B------:R-:W-:-:S04]  /*0730*/  FSEL R20, R7, R20, !P1 ;  /* 0x0000001407147208 */ /* 0x000fc80004800000 */
[----:B----4-:R-:W-:-:S04]  /*0740*/  FSETP.GEU.AND P1, PT, R20, R9, PT ;  /* 0x000000091400720b */ /* 0x010fc80003f2e000 */
[----:B------:R-:W-:-:S04]  /*0750*/  FSEL R20, R9, R20, !P1 ;  /* 0x0000001409147208 */ /* 0x000fc80004800000 */
[----:B-----5:R-:W-:-:S04]  /*0760*/  FSETP.GEU.AND P1, PT, R20, R11, PT ;  /* 0x0000000b1400720b */ /* 0x020fc80003f2e000 */
[----:B0-----:R-:W-:Y:S02]  /*0770*/  FSEL R25, R11, R20, !P1 ;  /* 0x000000140b197208 */ /* 0x001fe40004800000 */
[----:B------:R-:W-:-:S03]  /*0780*/  ISETP.NE.AND P1, PT, R18, RZ, PT ;  /* 0x000000ff1200720c */ /* 0x000fc60003f25270 */
[----:B------:R0:W-:Y:S10]  /*0790*/  STG.E desc[UR8][R12.64+0x4], R25 ;  /* 0x000004190c007986 */ /* 0x0001f4000c101908 */
[----:B------:R-:W-:Y:S05]  /*07a0*/  @P1 BRA `(.L_x_30) ;  /* 0xfffffffc000c1947 */ /* 0x000fea000383ffff */
.L_x_29:
[----:B------:R-:W-:Y:S05]  /*07b0*/  @!P0 EXIT ;  /* 0x000000000000894d */ /* 0x000fea0003800000 */
[----:B------:R-:W-:Y:S02]  /*07c0*/  ISETP.NE.AND P1, PT, R22, 0x1, PT ;  /* 0x000000011600780c */ /* 0x000fe40003f25270 */
[----:B------:R-:W-:-:S04]  /*07d0*/  LOP3.LUT R2, R15, 0x1, RZ, 0xc0, !PT ;  /* 0x000000010f027812 */ /* 0x000fc800078ec0ff */
[----:B------:R-:W-:-:S07]  /*07e0*/  ISETP.NE.U32.AND P0, PT, R2, 0x1, PT ;  /* 0x000000010200780c */ /* 0x000fce0003f05070 */
[----:B------:R-:W-:Y:S06]  /*07f0*/  @!P1 BRA `(.L_x_31) ;  /* 0x00000000008c9947 */ /* 0x000fec0003800000 */
[----:B------:R-:W1:Y:S01]  /*0800*/  LDC.64 R8, c[0x0][0x388] ;  /* 0x0000e200ff087b82 */ /* 0x000e620000000a00 */
[--C-:B------:R-:W-:Y:S02]  /*0810*/  IMAD.IADD R5, R16, 0x1, R17.reuse ;  /* 0x0000000110057824 */ /* 0x100fe400078e0211 */
[----:B------:R-:W-:-:S05]  /*0820*/  IMAD.IADD R7, R0, 0x1, R17 ;  /* 0x0000000100077824 */ /* 0x000fca00078e0211 */
[----:B------:R-:W2:Y:S01]  /*0830*/  LDC.64 R10, c[0x0][0x380] ;  /* 0x0000e000ff0a7b82 */ /* 0x000ea20000000a00 */
[----:B-1----:R-:W-:-:S05]  /*0840*/  IMAD.WIDE R4, R5, 0x4, R8 ;  /* 0x0000000405047825 */ /* 0x002fca00078e0208 */
[----:B0-----:R-:W3:Y:S01]  /*0850*/  LDG.E R12, desc[UR8][R4.64] ;  /* 0x00000008040c7981 */ /* 0x001ee2000c1e1900 */
[----:B------:R-:W-:-:S05]  /*0860*/  IMAD.WIDE.U32 R2, R15, 0x4, R4 ;  /* 0x000000040f027825 */ /* 0x000fca00078e0004 */
[----:B------:R-:W4:Y:S01]  /*0870*/  LDG.E R13, desc[UR8][R2.64] ;  /* 0x00000008020d7981 */ /* 0x000f22000c1e1900 */
[----:B------:R-:W-:-:S05]  /*0880*/  IMAD.WIDE R8, R7, 0x4, R8 ;  /* 0x0000000407087825 */ /* 0x000fca00078e0208 */
[----:B------:R-:W5:Y:S01]  /*0890*/  LDG.E R19, desc[UR8][R8.64] ;  /* 0x0000000808137981 */ /* 0x000f62000c1e1900 */
[----:B------:R-:W-:-:S05]  /*08a0*/  IMAD.WIDE.U32 R6, R15, 0x4, R8 ;  /* 0x000000040f067825 */ /* 0x000fca00078e0008 */
[----:B------:R-:W2:Y:S01]  /*08b0*/  LDG.E R21, desc[UR8][R6.64] ;  /* 0x0000000806157981 */ /* 0x000ea2000c1e1900 */
[----:B---3--:R-:W-:-:S04]  /*08c0*/  FMNMX R12, RZ, R12, !PT ;  /* 0x0000000cff0c7209 */ /* 0x008fc80007800000 */
[----:B----4-:R-:W-:-:S04]  /*08d0*/  FSETP.GEU.AND P1, PT, R12, R13, PT ;  /* 0x0000000d0c00720b */ /* 0x010fc80003f2e000 */
[----:B------:R-:W-:-:S04]  /*08e0*/  FSEL R12, R13, R12, !P1 ;  /* 0x0000000c0d0c7208 */ /* 0x000fc80004800000 */
[----:B-----5:R-:W-:-:S04]  /*08f0*/  FSETP.GEU.AND P1, PT, R12, R19, PT ;  /* 0x000000130c00720b */ /* 0x020fc80003f2e000 */
[----:B------:R-:W-:Y:S01]  /*0900*/  FSEL R12, R19, R12, !P1 ;  /* 0x0000000c130c7208 */ /* 0x000fe20004800000 */
[----:B------:R-:W-:-:S03]  /*0910*/  IMAD.IADD R13, R14, 0x1, R17 ;  /* 0x000000010e0d7824 */ /* 0x000fc600078e0211 */
[----:B--2---:R-:W-:Y:S01]  /*0920*/  FSETP.GEU.AND P1, PT, R12, R21, PT ;  /* 0x000000150c00720b */ /* 0x004fe20003f2e000 */
[----:B------:R-:W-:-:S03]  /*0930*/  IMAD.WIDE R10, R13, 0x4, R10 ;  /* 0x000000040d0a7825 */ /* 0x000fc600078e020a */
[----:B------:R-:W-:-:S05]  /*0940*/  FSEL R21, R21, R12, !P1 ;  /* 0x0000000c15157208 */ /* 0x000fca0004800000 */
[----:B------:R1:W-:Y:S04]  /*0950*/  STG.E desc[UR8][R10.64], R21 ;  /* 0x000000150a007986 */ /* 0x0003e8000c101908 */
[----:B------:R-:W2:Y:S04]  /*0960*/  LDG.E R4, desc[UR8][R4.64+0x4] ;  /* 0x0000040804047981 */ /* 0x000ea8000c1e1900 */
[----:B------:R-:W3:Y:S04]  /*0970*/  LDG.E R3, desc[UR8][R2.64+0x4] ;  /* 0x0000040802037981 */ /* 0x000ee8000c1e1900 */
[----:B------:R-:W4:Y:S04]  /*0980*/  LDG.E R9, desc[UR8][R8.64+0x4] ;  /* 0x0000040808097981 */ /* 0x000f28000c1e1900 */
[----:B------:R-:W5:Y:S01]  /*0990*/  LDG.E R7, desc[UR8][R6.64+0x4] ;  /* 0x0000040806077981 */ /* 0x000f62000c1e1900 */
[----:B------:R-:W-:Y:S01]  /*09a0*/  VIADD R17, R17, 0x2 ;  /* 0x0000000211117836 */ /* 0x000fe20000000000 */
[----:B--2---:R-:W-:-:S04]  /*09b0*/  FMNMX R12, RZ, R4, !PT ;  /* 0x00000004ff0c7209 */ /* 0x004fc80007800000 */
[----:B---3--:R-:W-:-:S04]  /*09c0*/  FSETP.GEU.AND P1, PT, R12, R3, PT ;  /* 0x000000030c00720b */ /* 0x008fc80003f2e000 */
[----:B------:R-:W-:-:S04]  /*09d0*/  FSEL R12, R3, R12, !P1 ;  /* 0x0000000c030c7208 */ /* 0x000fc80004800000 */
[----:B----4-:R-:W-:-:S04]  /*09e0*/  FSETP.GEU.AND P1, PT, R12, R9, PT ;  /* 0x000000090c00720b */ /* 0x010fc80003f2e000 */
[----:B------:R-:W-:-:S04]  /*09f0*/  FSEL R12, R9, R12, !P1 ;  /* 0x0000000c090c7208 */ /* 0x000fc80004800000 */
[----:B-----5:R-:W-:-:S04]  /*0a00*/  FSETP.GEU.AND P1, PT, R12, R7, PT ;  /* 0x000000070c00720b */ /* 0x020fc80003f2e000 */
[----:B------:R-:W-:-:S05]  /*0a10*/  FSEL R13, R7, R12, !P1 ;  /* 0x0000000c070d7208 */ /* 0x000fca0004800000 */
[----:B------:R1:W-:Y:S04]  /*0a20*/  STG.E desc[UR8][R10.64+0x4], R13 ;  /* 0x0000040d0a007986 */ /* 0x0003e8000c101908 */
.L_x_31:
[----:B------:R-:W-:Y:S05]  /*0a30*/  @P0 EXIT ;  /* 0x000000000000094d */ /* 0x000fea0003800000 */
[----:B------:R-:W2:Y:S01]  /*0a40*/  LDC.64 R6, c[0x0][0x388] ;  /* 0x0000e200ff067b82 */ /* 0x000ea20000000a00 */
[--C-:B------:R-:W-:Y:S02]  /*0a50*/  IMAD.IADD R3, R16, 0x1, R17.reuse ;  /* 0x0000000110037824 */ /* 0x100fe400078e0211 */
[----:B------:R-:W-:-:S05]  /*0a60*/  IMAD.IADD R9, R0, 0x1, R17 ;  /* 0x0000000100097824 */ /* 0x000fca00078e0211 */
[----:B-1----:R-:W1:Y:S01]  /*0a70*/  LDC.64 R10, c[0x0][0x380] ;  /* 0x0000e000ff0a7b82 */ /* 0x002e620000000a00 */
[----:B--2---:R-:W-:-:S04]  /*0a80*/  IMAD.WIDE R2, R3, 0x4, R6 ;  /* 0x0000000403027825 */ /* 0x004fc800078e0206 */
[----:B------:R-:W-:Y:S02]  /*0a90*/  IMAD.WIDE.U32 R4, R15, 0x4, R2 ;  /* 0x000000040f047825 */ /* 0x000fe400078e0002 */
[----:B------:R2:W3:Y:S04]  /*0aa0*/  LDG.E R2, desc[UR8][R2.64] ;  /* 0x0000000802027981 */ /* 0x0004e8000c1e1900 */
[----:B------:R-:W4:Y:S01]  /*0ab0*/  LDG.E R5, desc[UR8][R4.64] ;  /* 0x0000000804057981 */ /* 0x000f22000c1e1900 */
[----:B------:R-:W-:-:S05]  /*0ac0*/  IMAD.WIDE R6, R9, 0x4, R6 ;  /* 0x0000000409067825 */ /* 0x000fca00078e0206 */
[----:B0-----:R-:W5:Y:S01]  /*0ad0*/  LDG.E R13, desc[UR8][R6.64] ;  /* 0x00000008060d7981 */ /* 0x001f62000c1e1900 */
[----:B------:R-:W-:-:S06]  /*0ae0*/  IMAD.WIDE.U32 R8, R15, 0x4, R6 ;  /* 0x000000040f087825 */ /* 0x000fcc00078e0006 */
[----:B------:R-:W5:Y:S01]  /*0af0*/  LDG.E R9, desc[UR8][R8.64] ;  /* 0x0000000808097981 */ /* 0x000f62000c1e1900 */
[----:B--2---:R-:W-:Y:S01]  /*0b00*/  IMAD.IADD R3, R14, 0x1, R17 ;  /* 0x000000010e037824 */ /* 0x004fe200078e0211 */
[----:B---3--:R-:W-:-:S03]  /*0b10*/  FMNMX R0, RZ, R2, !PT ;  /* 0x00000002ff007209 */ /* 0x008fc60007800000 */
[----:B-1----:R-:W-:Y:S01]  /*0b20*/  IMAD.WIDE R2, R3, 0x4, R10 ;  /* 0x0000000403027825 */ /* 0x002fe200078e020a */
[----:B----4-:R-:W-:-:S04]  /*0b30*/  FSETP.GEU.AND P0, PT, R0, R5, PT ;  /* 0x000000050000720b */ /* 0x010fc80003f0e000 */
[----:B------:R-:W-:-:S04]  /*0b40*/  FSEL R0, R5, R0, !P0 ;  /* 0x0000000005007208 */ /* 0x000fc80004000000 */
[----:B-----5:R-:W-:-:S04]  /*0b50*/  FSETP.GEU.AND P0, PT, R0, R13, PT ;  /* 0x0000000d0000720b */ /* 0x020fc80003f0e000 */
[----:B------:R-:W-:-:S04]  /*0b60*/  FSEL R0, R13, R0, !P0 ;  /* 0x000000000d007208 */ /* 0x000fc80004000000 */
[----:B------:R-:W-:-:S04]  /*0b70*/  FSETP.GEU.AND P0, PT, R0, R9, PT ;  /* 0x000000090000720b */ /* 0x000fc80003f0e000 */
[----:B------:R-:W-:-:S05]  /*0b80*/  FSEL R5, R9, R0, !P0 ;  /* 0x0000000009057208 */ /* 0x000fca0004000000 */
[----:B------:R-:W-:Y:S01]  /*0b90*/  STG.E desc[UR8][R2.64], R5 ;  /* 0x0000000502007986 */ /* 0x000fe2000c101908 */
[----:B------:R-:W-:Y:S05]  /*0ba0*/  EXIT ;  /* 0x000000000000794d */ /* 0x000fea0003800000 */
.L_x_32:
        /* <DEDUP_REMOVED lines=13> */
.L_x_36:


//--------------------- .nv.shared.reserved.0     --------------------------
	.section	.nv.shared.reserved.0,"aw",@nobits
	.weak		__nv_reservedSMEM_offset_0_alias
	.size		__nv_reservedSMEM_offset_0_alias, 0, 64
	.other		__nv_reservedSMEM_offset_0_alias,@"STO_CUDA_RESERVED_SHARED STV_DEFAULT"
__nv_reservedSMEM_offset_0_alias:
	.zero		0
	.zero		64


//--------------------- .nv.constant0._Z7paddingPfPKfii --------------------------
	.section	.nv.constant0._Z7paddingPfPKfii,"a",@progbits
	.sectionflags	@""
	.align	4
.nv.constant0._Z7paddingPfPKfii:
	.zero		920


//--------------------- .nv.constant0._Z10padding_fcPfPKfii --------------------------
	.section	.nv.constant0._Z10padding_fcPfPKfii,"a",@progbits
	.sectionflags	@""
	.align	4
.nv.constant0._Z10padding_fcPfPKfii:
	.zero		920


//--------------------- .nv.constant0._Z13padding_imagePfPKfii --------------------------
	.section	.nv.constant0._Z13padding_imagePfPKfii,"a",@progbits
	.sectionflags	@""
	.align	4
.nv.constant0._Z13padding_imagePfPKfii:
	.zero		920


//--------------------- .nv.constant0._Z10maxpoolingPfPKfii --------------------------
	.section	.nv.constant0._Z10maxpoolingPfPKfii,"a",@progbits
	.sectionflags	@""
	.align	4
.nv.constant0._Z10maxpoolingPfPKfii:
	.zero		920


//--------------------- SYMBOLS --------------------------

	.type		.nv.reservedSmem.offset0,@object
	.size		.nv.reservedSmem.offset0,0x4
